//
// Generated by NVIDIA NVVM Compiler
//
// Compiler Build ID: CL-36424714
// Cuda compilation tools, release 13.0, V13.0.88
// Based on NVVM 20.0.0
//

.version 9.0
.target sm_100
.address_size 64

	// .globl	_Z21convolution_gpu_basicPfPKfS_jjjj
.extern .shared .align 16 .b8 local_filter[];
.extern .shared .align 16 .b8 local_input[];

.visible .entry _Z21convolution_gpu_basicPfPKfS_jjjj(
	.param .u64 .ptr .align 1 _Z21convolution_gpu_basicPfPKfS_jjjj_param_0,
	.param .u64 .ptr .align 1 _Z21convolution_gpu_basicPfPKfS_jjjj_param_1,
	.param .u64 .ptr .align 1 _Z21convolution_gpu_basicPfPKfS_jjjj_param_2,
	.param .u32 _Z21convolution_gpu_basicPfPKfS_jjjj_param_3,
	.param .u32 _Z21convolution_gpu_basicPfPKfS_jjjj_param_4,
	.param .u32 _Z21convolution_gpu_basicPfPKfS_jjjj_param_5,
	.param .u32 _Z21convolution_gpu_basicPfPKfS_jjjj_param_6
)
{
	.reg .pred 	%p<88>;
	.reg .b32 	%r<116>;
	.reg .b32 	%f<99>;
	.reg .b64 	%rd<70>;

	ld.param.u64 	%rd4, [_Z21convolution_gpu_basicPfPKfS_jjjj_param_0];
	ld.param.u64 	%rd5, [_Z21convolution_gpu_basicPfPKfS_jjjj_param_1];
	ld.param.u32 	%r38, [_Z21convolution_gpu_basicPfPKfS_jjjj_param_3];
	ld.param.u32 	%r42, [_Z21convolution_gpu_basicPfPKfS_jjjj_param_4];
	ld.param.u32 	%r40, [_Z21convolution_gpu_basicPfPKfS_jjjj_param_5];
	ld.param.u32 	%r41, [_Z21convolution_gpu_basicPfPKfS_jjjj_param_6];
	cvta.to.global.u64 	%rd1, %rd4;
	cvta.to.global.u64 	%rd2, %rd5;
	mov.u32 	%r43, %ctaid.x;
	mov.u32 	%r44, %ntid.x;
	mov.u32 	%r45, %tid.x;
	mad.lo.s32 	%r1, %r43, %r44, %r45;
	mov.u32 	%r46, %ctaid.y;
	mov.u32 	%r47, %ntid.y;
	mov.u32 	%r48, %tid.y;
	mad.lo.s32 	%r49, %r46, %r47, %r48;
	setp.ge.u32 	%p1, %r1, %r38;
	setp.ge.u32 	%p2, %r49, %r42;
	or.pred  	%p3, %p1, %p2;
	@%p3 bra 	$L__BB0_45;
	setp.eq.s32 	%p4, %r40, 0;
	mov.f32 	%f77, 0f00000000;
	@%p4 bra 	$L__BB0_44;
	sub.s32 	%r3, %r49, %r41;
	sub.s32 	%r4, %r1, %r41;
	and.b32  	%r5, %r40, 7;
	and.b32  	%r6, %r40, 3;
	and.b32  	%r7, %r40, -8;
	and.b32  	%r8, %r40, 1;
	neg.s32 	%r9, %r7;
	add.s32 	%r10, %r4, 3;
	mov.f32 	%f77, 0f00000000;
	mov.b32 	%r108, 0;
$L__BB0_3:
	setp.lt.u32 	%p5, %r40, 8;
	add.s32 	%r12, %r108, %r3;
	mul.lo.s32 	%r13, %r108, %r40;
	mul.lo.s32 	%r14, %r12, %r38;
	mov.b32 	%r114, 0;
	@%p5 bra 	$L__BB0_22;
	add.s32 	%r111, %r13, 3;
	add.s32 	%r109, %r4, %r14;
	mov.u32 	%r110, %r10;
	mov.u32 	%r112, %r9;
$L__BB0_5:
	.pragma "nounroll";
	setp.ge.u32 	%p6, %r12, %r42;
	add.s32 	%r52, %r110, -3;
	or.b32  	%r53, %r52, %r12;
	setp.lt.s32 	%p7, %r53, 0;
	setp.ge.u32 	%p8, %r52, %r38;
	or.pred  	%p9, %p8, %p6;
	or.pred  	%p10, %p9, %p7;
	@%p10 bra 	$L__BB0_7;
	add.s32 	%r54, %r111, -3;
	mul.wide.u32 	%rd6, %r54, 4;
	add.s64 	%rd7, %rd2, %rd6;
	ld.global.f32 	%f43, [%rd7];
	mul.wide.u32 	%rd8, %r109, 4;
	add.s64 	%rd9, %rd1, %rd8;
	ld.global.f32 	%f44, [%rd9];
	fma.rn.f32 	%f77, %f43, %f44, %f77;
$L__BB0_7:
	add.s32 	%r55, %r110, -2;
	or.b32  	%r56, %r55, %r12;
	setp.lt.s32 	%p12, %r56, 0;
	setp.ge.u32 	%p13, %r55, %r38;
	or.pred  	%p14, %p13, %p6;
	or.pred  	%p15, %p14, %p12;
	@%p15 bra 	$L__BB0_9;
	add.s32 	%r57, %r111, -2;
	mul.wide.u32 	%rd10, %r57, 4;
	add.s64 	%rd11, %rd2, %rd10;
	ld.global.f32 	%f45, [%rd11];
	add.s32 	%r58, %r109, 1;
	mul.wide.u32 	%rd12, %r58, 4;
	add.s64 	%rd13, %rd1, %rd12;
	ld.global.f32 	%f46, [%rd13];
	fma.rn.f32 	%f77, %f45, %f46, %f77;
$L__BB0_9:
	add.s32 	%r59, %r110, -1;
	or.b32  	%r60, %r59, %r12;
	setp.lt.s32 	%p17, %r60, 0;
	setp.ge.u32 	%p18, %r59, %r38;
	or.pred  	%p19, %p18, %p6;
	or.pred  	%p20, %p19, %p17;
	@%p20 bra 	$L__BB0_11;
	add.s32 	%r61, %r111, -1;
	mul.wide.u32 	%rd14, %r61, 4;
	add.s64 	%rd15, %rd2, %rd14;
	ld.global.f32 	%f47, [%rd15];
	add.s32 	%r62, %r109, 2;
	mul.wide.u32 	%rd16, %r62, 4;
	add.s64 	%rd17, %rd1, %rd16;
	ld.global.f32 	%f48, [%rd17];
	fma.rn.f32 	%f77, %f47, %f48, %f77;
$L__BB0_11:
	or.b32  	%r63, %r110, %r12;
	setp.lt.s32 	%p22, %r63, 0;
	setp.ge.u32 	%p23, %r110, %r38;
	or.pred  	%p24, %p23, %p6;
	or.pred  	%p25, %p24, %p22;
	@%p25 bra 	$L__BB0_13;
	mul.wide.u32 	%rd18, %r111, 4;
	add.s64 	%rd19, %rd2, %rd18;
	ld.global.f32 	%f49, [%rd19];
	add.s32 	%r64, %r109, 3;
	mul.wide.u32 	%rd20, %r64, 4;
	add.s64 	%rd21, %rd1, %rd20;
	ld.global.f32 	%f50, [%rd21];
	fma.rn.f32 	%f77, %f49, %f50, %f77;
$L__BB0_13:
	add.s32 	%r65, %r110, 1;
	or.b32  	%r66, %r65, %r12;
	setp.lt.s32 	%p27, %r66, 0;
	setp.ge.u32 	%p28, %r65, %r38;
	or.pred  	%p29, %p28, %p6;
	or.pred  	%p30, %p29, %p27;
	@%p30 bra 	$L__BB0_15;
	add.s32 	%r67, %r111, 1;
	mul.wide.u32 	%rd22, %r67, 4;
	add.s64 	%rd23, %rd2, %rd22;
	ld.global.f32 	%f51, [%rd23];
	add.s32 	%r68, %r109, 4;
	mul.wide.u32 	%rd24, %r68, 4;
	add.s64 	%rd25, %rd1, %rd24;
	ld.global.f32 	%f52, [%rd25];
	fma.rn.f32 	%f77, %f51, %f52, %f77;
$L__BB0_15:
	add.s32 	%r69, %r110, 2;
	or.b32  	%r70, %r69, %r12;
	setp.lt.s32 	%p32, %r70, 0;
	setp.ge.u32 	%p33, %r69, %r38;
	or.pred  	%p34, %p33, %p6;
	or.pred  	%p35, %p34, %p32;
	@%p35 bra 	$L__BB0_17;
	add.s32 	%r71, %r111, 2;
	mul.wide.u32 	%rd26, %r71, 4;
	add.s64 	%rd27, %rd2, %rd26;
	ld.global.f32 	%f53, [%rd27];
	add.s32 	%r72, %r109, 5;
	mul.wide.u32 	%rd28, %r72, 4;
	add.s64 	%rd29, %rd1, %rd28;
	ld.global.f32 	%f54, [%rd29];
	fma.rn.f32 	%f77, %f53, %f54, %f77;
$L__BB0_17:
	add.s32 	%r73, %r110, 3;
	or.b32  	%r74, %r73, %r12;
	setp.lt.s32 	%p37, %r74, 0;
	setp.ge.u32 	%p38, %r73, %r38;
	or.pred  	%p39, %p38, %p6;
	or.pred  	%p40, %p39, %p37;
	@%p40 bra 	$L__BB0_19;
	add.s32 	%r75, %r111, 3;
	mul.wide.u32 	%rd30, %r75, 4;
	add.s64 	%rd31, %rd2, %rd30;
	ld.global.f32 	%f55, [%rd31];
	add.s32 	%r76, %r109, 6;
	mul.wide.u32 	%rd32, %r76, 4;
	add.s64 	%rd33, %rd1, %rd32;
	ld.global.f32 	%f56, [%rd33];
	fma.rn.f32 	%f77, %f55, %f56, %f77;
$L__BB0_19:
	add.s32 	%r77, %r110, 4;
	or.b32  	%r78, %r77, %r12;
	setp.lt.s32 	%p42, %r78, 0;
	setp.ge.u32 	%p43, %r77, %r38;
	or.pred  	%p44, %p43, %p6;
	or.pred  	%p45, %p44, %p42;
	@%p45 bra 	$L__BB0_21;
	add.s32 	%r79, %r111, 4;
	mul.wide.u32 	%rd34, %r79, 4;
	add.s64 	%rd35, %rd2, %rd34;
	ld.global.f32 	%f57, [%rd35];
	add.s32 	%r80, %r109, 7;
	mul.wide.u32 	%rd36, %r80, 4;
	add.s64 	%rd37, %rd1, %rd36;
	ld.global.f32 	%f58, [%rd37];
	fma.rn.f32 	%f77, %f57, %f58, %f77;
$L__BB0_21:
	add.s32 	%r112, %r112, 8;
	add.s32 	%r111, %r111, 8;
	add.s32 	%r110, %r110, 8;
	add.s32 	%r109, %r109, 8;
	setp.ne.s32 	%p46, %r112, 0;
	mov.u32 	%r114, %r7;
	@%p46 bra 	$L__BB0_5;
$L__BB0_22:
	setp.eq.s32 	%p47, %r5, 0;
	@%p47 bra 	$L__BB0_43;
	add.s32 	%r81, %r5, -1;
	setp.lt.u32 	%p48, %r81, 3;
	@%p48 bra 	$L__BB0_33;
	setp.ge.u32 	%p49, %r12, %r42;
	add.s32 	%r26, %r114, %r4;
	or.b32  	%r82, %r26, %r12;
	setp.lt.s32 	%p50, %r82, 0;
	setp.ge.u32 	%p51, %r26, %r38;
	or.pred  	%p52, %p51, %p49;
	or.pred  	%p53, %p52, %p50;
	@%p53 bra 	$L__BB0_26;
	add.s32 	%r83, %r114, %r13;
	mul.wide.u32 	%rd38, %r83, 4;
	add.s64 	%rd39, %rd2, %rd38;
	ld.global.f32 	%f60, [%rd39];
	add.s32 	%r84, %r26, %r14;
	mul.wide.u32 	%rd40, %r84, 4;
	add.s64 	%rd41, %rd1, %rd40;
	ld.global.f32 	%f61, [%rd41];
	fma.rn.f32 	%f77, %f60, %f61, %f77;
$L__BB0_26:
	add.s32 	%r27, %r26, 1;
	or.b32  	%r85, %r27, %r12;
	setp.lt.s32 	%p55, %r85, 0;
	setp.ge.u32 	%p56, %r27, %r38;
	or.pred  	%p57, %p56, %p49;
	or.pred  	%p58, %p57, %p55;
	@%p58 bra 	$L__BB0_28;
	add.s32 	%r86, %r114, %r13;
	add.s32 	%r87, %r86, 1;
	mul.wide.u32 	%rd42, %r87, 4;
	add.s64 	%rd43, %rd2, %rd42;
	ld.global.f32 	%f62, [%rd43];
	add.s32 	%r88, %r27, %r14;
	mul.wide.u32 	%rd44, %r88, 4;
	add.s64 	%rd45, %rd1, %rd44;
	ld.global.f32 	%f63, [%rd45];
	fma.rn.f32 	%f77, %f62, %f63, %f77;
$L__BB0_28:
	add.s32 	%r28, %r26, 2;
	or.b32  	%r89, %r28, %r12;
	setp.lt.s32 	%p60, %r89, 0;
	setp.ge.u32 	%p61, %r28, %r38;
	or.pred  	%p62, %p61, %p49;
	or.pred  	%p63, %p62, %p60;
	@%p63 bra 	$L__BB0_30;
	add.s32 	%r90, %r114, %r13;
	add.s32 	%r91, %r90, 2;
	mul.wide.u32 	%rd46, %r91, 4;
	add.s64 	%rd47, %rd2, %rd46;
	ld.global.f32 	%f64, [%rd47];
	add.s32 	%r92, %r28, %r14;
	mul.wide.u32 	%rd48, %r92, 4;
	add.s64 	%rd49, %rd1, %rd48;
	ld.global.f32 	%f65, [%rd49];
	fma.rn.f32 	%f77, %f64, %f65, %f77;
$L__BB0_30:
	setp.ge.u32 	%p64, %r12, %r42;
	add.s32 	%r29, %r26, 3;
	or.b32  	%r93, %r29, %r12;
	setp.lt.s32 	%p65, %r93, 0;
	setp.ge.u32 	%p66, %r29, %r38;
	or.pred  	%p67, %p66, %p64;
	or.pred  	%p68, %p67, %p65;
	@%p68 bra 	$L__BB0_32;
	add.s32 	%r94, %r114, %r13;
	add.s32 	%r95, %r94, 3;
	mul.wide.u32 	%rd50, %r95, 4;
	add.s64 	%rd51, %rd2, %rd50;
	ld.global.f32 	%f66, [%rd51];
	add.s32 	%r96, %r29, %r14;
	mul.wide.u32 	%rd52, %r96, 4;
	add.s64 	%rd53, %rd1, %rd52;
	ld.global.f32 	%f67, [%rd53];
	fma.rn.f32 	%f77, %f66, %f67, %f77;
$L__BB0_32:
	add.s32 	%r114, %r114, 4;
$L__BB0_33:
	setp.eq.s32 	%p69, %r6, 0;
	@%p69 bra 	$L__BB0_43;
	setp.eq.s32 	%p70, %r6, 1;
	@%p70 bra 	$L__BB0_40;
	setp.ge.u32 	%p71, %r12, %r42;
	add.s32 	%r32, %r114, %r4;
	or.b32  	%r97, %r32, %r12;
	setp.lt.s32 	%p72, %r97, 0;
	setp.ge.u32 	%p73, %r32, %r38;
	or.pred  	%p74, %p73, %p71;
	or.pred  	%p75, %p74, %p72;
	@%p75 bra 	$L__BB0_37;
	add.s32 	%r98, %r114, %r13;
	mul.wide.u32 	%rd54, %r98, 4;
	add.s64 	%rd55, %rd2, %rd54;
	ld.global.f32 	%f69, [%rd55];
	add.s32 	%r99, %r32, %r14;
	mul.wide.u32 	%rd56, %r99, 4;
	add.s64 	%rd57, %rd1, %rd56;
	ld.global.f32 	%f70, [%rd57];
	fma.rn.f32 	%f77, %f69, %f70, %f77;
$L__BB0_37:
	setp.ge.u32 	%p76, %r12, %r42;
	add.s32 	%r33, %r32, 1;
	or.b32  	%r100, %r33, %r12;
	setp.lt.s32 	%p77, %r100, 0;
	setp.ge.u32 	%p78, %r33, %r38;
	or.pred  	%p79, %p78, %p76;
	or.pred  	%p80, %p79, %p77;
	@%p80 bra 	$L__BB0_39;
	add.s32 	%r101, %r114, %r13;
	add.s32 	%r102, %r101, 1;
	mul.wide.u32 	%rd58, %r102, 4;
	add.s64 	%rd59, %rd2, %rd58;
	ld.global.f32 	%f71, [%rd59];
	add.s32 	%r103, %r33, %r14;
	mul.wide.u32 	%rd60, %r103, 4;
	add.s64 	%rd61, %rd1, %rd60;
	ld.global.f32 	%f72, [%rd61];
	fma.rn.f32 	%f77, %f71, %f72, %f77;
$L__BB0_39:
	add.s32 	%r114, %r114, 2;
$L__BB0_40:
	setp.eq.s32 	%p81, %r8, 0;
	@%p81 bra 	$L__BB0_43;
	setp.ge.u32 	%p82, %r12, %r42;
	add.s32 	%r36, %r114, %r4;
	or.b32  	%r104, %r36, %r12;
	setp.lt.s32 	%p83, %r104, 0;
	setp.ge.u32 	%p84, %r36, %r38;
	or.pred  	%p85, %p84, %p82;
	or.pred  	%p86, %p85, %p83;
	@%p86 bra 	$L__BB0_43;
	add.s32 	%r105, %r114, %r13;
	mul.wide.u32 	%rd62, %r105, 4;
	add.s64 	%rd63, %rd2, %rd62;
	ld.global.f32 	%f73, [%rd63];
	add.s32 	%r106, %r36, %r14;
	mul.wide.u32 	%rd64, %r106, 4;
	add.s64 	%rd65, %rd1, %rd64;
	ld.global.f32 	%f74, [%rd65];
	fma.rn.f32 	%f77, %f73, %f74, %f77;
$L__BB0_43:
	add.s32 	%r108, %r108, 1;
	setp.ne.s32 	%p87, %r108, %r40;
	@%p87 bra 	$L__BB0_3;
$L__BB0_44:
	ld.param.u64 	%rd69, [_Z21convolution_gpu_basicPfPKfS_jjjj_param_2];
	mad.lo.s32 	%r107, %r38, %r49, %r1;
	cvta.to.global.u64 	%rd66, %rd69;
	mul.wide.u32 	%rd67, %r107, 4;
	add.s64 	%rd68, %rd66, %rd67;
	st.global.f32 	[%rd68], %f77;
$L__BB0_45:
	ret;

}
	// .globl	_Z21convolution_gpu_no_ifPfPKfS_jjjj
.visible .entry _Z21convolution_gpu_no_ifPfPKfS_jjjj(
	.param .u64 .ptr .align 1 _Z21convolution_gpu_no_ifPfPKfS_jjjj_param_0,
	.param .u64 .ptr .align 1 _Z21convolution_gpu_no_ifPfPKfS_jjjj_param_1,
	.param .u64 .ptr .align 1 _Z21convolution_gpu_no_ifPfPKfS_jjjj_param_2,
	.param .u32 _Z21convolution_gpu_no_ifPfPKfS_jjjj_param_3,
	.param .u32 _Z21convolution_gpu_no_ifPfPKfS_jjjj_param_4,
	.param .u32 _Z21convolution_gpu_no_ifPfPKfS_jjjj_param_5,
	.param .u32 _Z21convolution_gpu_no_ifPfPKfS_jjjj_param_6
)
{
	.reg .pred 	%p<16>;
	.reg .b32 	%r<134>;
	.reg .b32 	%f<119>;
	.reg .b64 	%rd<134>;

	ld.param.u64 	%rd4, [_Z21convolution_gpu_no_ifPfPKfS_jjjj_param_0];
	ld.param.u64 	%rd5, [_Z21convolution_gpu_no_ifPfPKfS_jjjj_param_1];
	ld.param.u32 	%r40, [_Z21convolution_gpu_no_ifPfPKfS_jjjj_param_3];
	ld.param.u32 	%r44, [_Z21convolution_gpu_no_ifPfPKfS_jjjj_param_4];
	ld.param.u32 	%r42, [_Z21convolution_gpu_no_ifPfPKfS_jjjj_param_5];
	ld.param.u32 	%r43, [_Z21convolution_gpu_no_ifPfPKfS_jjjj_param_6];
	cvta.to.global.u64 	%rd1, %rd4;
	cvta.to.global.u64 	%rd2, %rd5;
	mov.u32 	%r45, %ctaid.x;
	mov.u32 	%r46, %ntid.x;
	mul.lo.s32 	%r1, %r45, %r46;
	mov.u32 	%r2, %tid.x;
	add.s32 	%r3, %r1, %r2;
	mov.u32 	%r47, %ctaid.y;
	mov.u32 	%r48, %ntid.y;
	mov.u32 	%r49, %tid.y;
	mad.lo.s32 	%r50, %r47, %r48, %r49;
	setp.le.u32 	%p1, %r40, %r3;
	setp.le.u32 	%p2, %r44, %r50;
	or.pred  	%p3, %p1, %p2;
	@%p3 bra 	$L__BB1_20;
	sub.s32 	%r51, %r43, %r50;
	max.s32 	%r126, %r51, 0;
	sub.s32 	%r52, %r44, %r50;
	add.s32 	%r53, %r52, %r43;
	min.u32 	%r6, %r42, %r53;
	sub.s32 	%r54, %r43, %r3;
	max.s32 	%r7, %r54, 0;
	sub.s32 	%r55, %r40, %r3;
	add.s32 	%r56, %r55, %r43;
	min.u32 	%r8, %r42, %r56;
	setp.ge.u32 	%p4, %r126, %r6;
	mov.f32 	%f117, 0f00000000;
	@%p4 bra 	$L__BB1_19;
	sub.s32 	%r9, %r50, %r43;
	sub.s32 	%r10, %r3, %r43;
	sub.s32 	%r57, %r8, %r7;
	and.b32  	%r11, %r57, 15;
	and.b32  	%r12, %r57, 7;
	and.b32  	%r13, %r57, 3;
	add.s32 	%r58, %r2, %r7;
	add.s32 	%r59, %r58, %r1;
	sub.s32 	%r60, %r59, %r43;
	add.s32 	%r14, %r60, 7;
	mov.f32 	%f117, 0f00000000;
$L__BB1_3:
	setp.ge.u32 	%p5, %r7, %r8;
	@%p5 bra 	$L__BB1_18;
	sub.s32 	%r61, %r7, %r8;
	setp.gt.u32 	%p6, %r61, -16;
	add.s32 	%r62, %r9, %r126;
	mul.lo.s32 	%r16, %r126, %r42;
	mul.lo.s32 	%r17, %r62, %r40;
	add.s32 	%r18, %r10, %r17;
	mov.u32 	%r132, %r7;
	@%p6 bra 	$L__BB1_8;
	and.b32  	%r64, %r57, -16;
	neg.s32 	%r127, %r64;
	add.s32 	%r130, %r7, 7;
	add.s32 	%r129, %r7, %r16;
	add.s32 	%r128, %r14, %r17;
$L__BB1_6:
	.pragma "nounroll";
	mul.wide.u32 	%rd6, %r129, 4;
	add.s64 	%rd7, %rd2, %rd6;
	ld.global.f32 	%f20, [%rd7];
	add.s32 	%r65, %r128, -7;
	mul.wide.u32 	%rd8, %r65, 4;
	add.s64 	%rd9, %rd1, %rd8;
	ld.global.f32 	%f21, [%rd9];
	fma.rn.f32 	%f22, %f20, %f21, %f117;
	add.s32 	%r66, %r129, 1;
	mul.wide.u32 	%rd10, %r66, 4;
	add.s64 	%rd11, %rd2, %rd10;
	ld.global.f32 	%f23, [%rd11];
	add.s32 	%r67, %r128, -6;
	mul.wide.u32 	%rd12, %r67, 4;
	add.s64 	%rd13, %rd1, %rd12;
	ld.global.f32 	%f24, [%rd13];
	fma.rn.f32 	%f25, %f23, %f24, %f22;
	add.s32 	%r68, %r129, 2;
	mul.wide.u32 	%rd14, %r68, 4;
	add.s64 	%rd15, %rd2, %rd14;
	ld.global.f32 	%f26, [%rd15];
	add.s32 	%r69, %r128, -5;
	mul.wide.u32 	%rd16, %r69, 4;
	add.s64 	%rd17, %rd1, %rd16;
	ld.global.f32 	%f27, [%rd17];
	fma.rn.f32 	%f28, %f26, %f27, %f25;
	add.s32 	%r70, %r129, 3;
	mul.wide.u32 	%rd18, %r70, 4;
	add.s64 	%rd19, %rd2, %rd18;
	ld.global.f32 	%f29, [%rd19];
	add.s32 	%r71, %r128, -4;
	mul.wide.u32 	%rd20, %r71, 4;
	add.s64 	%rd21, %rd1, %rd20;
	ld.global.f32 	%f30, [%rd21];
	fma.rn.f32 	%f31, %f29, %f30, %f28;
	add.s32 	%r72, %r129, 4;
	mul.wide.u32 	%rd22, %r72, 4;
	add.s64 	%rd23, %rd2, %rd22;
	ld.global.f32 	%f32, [%rd23];
	add.s32 	%r73, %r128, -3;
	mul.wide.u32 	%rd24, %r73, 4;
	add.s64 	%rd25, %rd1, %rd24;
	ld.global.f32 	%f33, [%rd25];
	fma.rn.f32 	%f34, %f32, %f33, %f31;
	add.s32 	%r74, %r129, 5;
	mul.wide.u32 	%rd26, %r74, 4;
	add.s64 	%rd27, %rd2, %rd26;
	ld.global.f32 	%f35, [%rd27];
	add.s32 	%r75, %r128, -2;
	mul.wide.u32 	%rd28, %r75, 4;
	add.s64 	%rd29, %rd1, %rd28;
	ld.global.f32 	%f36, [%rd29];
	fma.rn.f32 	%f37, %f35, %f36, %f34;
	add.s32 	%r76, %r129, 6;
	mul.wide.u32 	%rd30, %r76, 4;
	add.s64 	%rd31, %rd2, %rd30;
	ld.global.f32 	%f38, [%rd31];
	add.s32 	%r77, %r128, -1;
	mul.wide.u32 	%rd32, %r77, 4;
	add.s64 	%rd33, %rd1, %rd32;
	ld.global.f32 	%f39, [%rd33];
	fma.rn.f32 	%f40, %f38, %f39, %f37;
	add.s32 	%r78, %r129, 7;
	mul.wide.u32 	%rd34, %r78, 4;
	add.s64 	%rd35, %rd2, %rd34;
	ld.global.f32 	%f41, [%rd35];
	add.s32 	%r79, %r128, 8;
	mul.wide.u32 	%rd36, %r128, 4;
	add.s64 	%rd37, %rd1, %rd36;
	ld.global.f32 	%f42, [%rd37];
	fma.rn.f32 	%f43, %f41, %f42, %f40;
	add.s32 	%r80, %r129, 8;
	mul.wide.u32 	%rd38, %r80, 4;
	add.s64 	%rd39, %rd2, %rd38;
	ld.global.f32 	%f44, [%rd39];
	add.s32 	%r81, %r128, 1;
	mul.wide.u32 	%rd40, %r81, 4;
	add.s64 	%rd41, %rd1, %rd40;
	ld.global.f32 	%f45, [%rd41];
	fma.rn.f32 	%f46, %f44, %f45, %f43;
	add.s32 	%r82, %r129, 9;
	mul.wide.u32 	%rd42, %r82, 4;
	add.s64 	%rd43, %rd2, %rd42;
	ld.global.f32 	%f47, [%rd43];
	add.s32 	%r83, %r128, 2;
	mul.wide.u32 	%rd44, %r83, 4;
	add.s64 	%rd45, %rd1, %rd44;
	ld.global.f32 	%f48, [%rd45];
	fma.rn.f32 	%f49, %f47, %f48, %f46;
	add.s32 	%r84, %r129, 10;
	mul.wide.u32 	%rd46, %r84, 4;
	add.s64 	%rd47, %rd2, %rd46;
	ld.global.f32 	%f50, [%rd47];
	add.s32 	%r85, %r128, 3;
	mul.wide.u32 	%rd48, %r85, 4;
	add.s64 	%rd49, %rd1, %rd48;
	ld.global.f32 	%f51, [%rd49];
	fma.rn.f32 	%f52, %f50, %f51, %f49;
	add.s32 	%r86, %r129, 11;
	mul.wide.u32 	%rd50, %r86, 4;
	add.s64 	%rd51, %rd2, %rd50;
	ld.global.f32 	%f53, [%rd51];
	add.s32 	%r87, %r128, 4;
	mul.wide.u32 	%rd52, %r87, 4;
	add.s64 	%rd53, %rd1, %rd52;
	ld.global.f32 	%f54, [%rd53];
	fma.rn.f32 	%f55, %f53, %f54, %f52;
	add.s32 	%r88, %r129, 12;
	mul.wide.u32 	%rd54, %r88, 4;
	add.s64 	%rd55, %rd2, %rd54;
	ld.global.f32 	%f56, [%rd55];
	add.s32 	%r89, %r128, 5;
	mul.wide.u32 	%rd56, %r89, 4;
	add.s64 	%rd57, %rd1, %rd56;
	ld.global.f32 	%f57, [%rd57];
	fma.rn.f32 	%f58, %f56, %f57, %f55;
	add.s32 	%r90, %r129, 13;
	mul.wide.u32 	%rd58, %r90, 4;
	add.s64 	%rd59, %rd2, %rd58;
	ld.global.f32 	%f59, [%rd59];
	add.s32 	%r91, %r128, 6;
	mul.wide.u32 	%rd60, %r91, 4;
	add.s64 	%rd61, %rd1, %rd60;
	ld.global.f32 	%f60, [%rd61];
	fma.rn.f32 	%f61, %f59, %f60, %f58;
	add.s32 	%r92, %r129, 14;
	mul.wide.u32 	%rd62, %r92, 4;
	add.s64 	%rd63, %rd2, %rd62;
	ld.global.f32 	%f62, [%rd63];
	add.s32 	%r93, %r128, 7;
	mul.wide.u32 	%rd64, %r93, 4;
	add.s64 	%rd65, %rd1, %rd64;
	ld.global.f32 	%f63, [%rd65];
	fma.rn.f32 	%f64, %f62, %f63, %f61;
	add.s32 	%r94, %r129, 15;
	mul.wide.u32 	%rd66, %r94, 4;
	add.s64 	%rd67, %rd2, %rd66;
	ld.global.f32 	%f65, [%rd67];
	mul.wide.u32 	%rd68, %r79, 4;
	add.s64 	%rd69, %rd1, %rd68;
	ld.global.f32 	%f66, [%rd69];
	fma.rn.f32 	%f117, %f65, %f66, %f64;
	add.s32 	%r130, %r130, 16;
	add.s32 	%r129, %r129, 16;
	add.s32 	%r128, %r128, 16;
	add.s32 	%r127, %r127, 16;
	setp.ne.s32 	%p7, %r127, 0;
	@%p7 bra 	$L__BB1_6;
	add.s32 	%r132, %r130, -7;
$L__BB1_8:
	setp.eq.s32 	%p8, %r11, 0;
	@%p8 bra 	$L__BB1_18;
	add.s32 	%r95, %r11, -1;
	setp.lt.u32 	%p9, %r95, 7;
	@%p9 bra 	$L__BB1_11;
	add.s32 	%r96, %r132, %r16;
	mul.wide.u32 	%rd70, %r96, 4;
	add.s64 	%rd71, %rd2, %rd70;
	ld.global.f32 	%f68, [%rd71];
	add.s32 	%r97, %r18, %r132;
	mul.wide.u32 	%rd72, %r97, 4;
	add.s64 	%rd73, %rd1, %rd72;
	ld.global.f32 	%f69, [%rd73];
	fma.rn.f32 	%f70, %f68, %f69, %f117;
	add.s32 	%r98, %r96, 1;
	mul.wide.u32 	%rd74, %r98, 4;
	add.s64 	%rd75, %rd2, %rd74;
	ld.global.f32 	%f71, [%rd75];
	add.s32 	%r99, %r97, 1;
	mul.wide.u32 	%rd76, %r99, 4;
	add.s64 	%rd77, %rd1, %rd76;
	ld.global.f32 	%f72, [%rd77];
	fma.rn.f32 	%f73, %f71, %f72, %f70;
	add.s32 	%r100, %r96, 2;
	mul.wide.u32 	%rd78, %r100, 4;
	add.s64 	%rd79, %rd2, %rd78;
	ld.global.f32 	%f74, [%rd79];
	add.s32 	%r101, %r97, 2;
	mul.wide.u32 	%rd80, %r101, 4;
	add.s64 	%rd81, %rd1, %rd80;
	ld.global.f32 	%f75, [%rd81];
	fma.rn.f32 	%f76, %f74, %f75, %f73;
	add.s32 	%r102, %r96, 3;
	mul.wide.u32 	%rd82, %r102, 4;
	add.s64 	%rd83, %rd2, %rd82;
	ld.global.f32 	%f77, [%rd83];
	add.s32 	%r103, %r97, 3;
	mul.wide.u32 	%rd84, %r103, 4;
	add.s64 	%rd85, %rd1, %rd84;
	ld.global.f32 	%f78, [%rd85];
	fma.rn.f32 	%f79, %f77, %f78, %f76;
	add.s32 	%r104, %r96, 4;
	mul.wide.u32 	%rd86, %r104, 4;
	add.s64 	%rd87, %rd2, %rd86;
	ld.global.f32 	%f80, [%rd87];
	add.s32 	%r105, %r97, 4;
	mul.wide.u32 	%rd88, %r105, 4;
	add.s64 	%rd89, %rd1, %rd88;
	ld.global.f32 	%f81, [%rd89];
	fma.rn.f32 	%f82, %f80, %f81, %f79;
	add.s32 	%r106, %r96, 5;
	mul.wide.u32 	%rd90, %r106, 4;
	add.s64 	%rd91, %rd2, %rd90;
	ld.global.f32 	%f83, [%rd91];
	add.s32 	%r107, %r97, 5;
	mul.wide.u32 	%rd92, %r107, 4;
	add.s64 	%rd93, %rd1, %rd92;
	ld.global.f32 	%f84, [%rd93];
	fma.rn.f32 	%f85, %f83, %f84, %f82;
	add.s32 	%r108, %r96, 6;
	mul.wide.u32 	%rd94, %r108, 4;
	add.s64 	%rd95, %rd2, %rd94;
	ld.global.f32 	%f86, [%rd95];
	add.s32 	%r109, %r97, 6;
	mul.wide.u32 	%rd96, %r109, 4;
	add.s64 	%rd97, %rd1, %rd96;
	ld.global.f32 	%f87, [%rd97];
	fma.rn.f32 	%f88, %f86, %f87, %f85;
	add.s32 	%r110, %r96, 7;
	mul.wide.u32 	%rd98, %r110, 4;
	add.s64 	%rd99, %rd2, %rd98;
	ld.global.f32 	%f89, [%rd99];
	add.s32 	%r111, %r97, 7;
	mul.wide.u32 	%rd100, %r111, 4;
	add.s64 	%rd101, %rd1, %rd100;
	ld.global.f32 	%f90, [%rd101];
	fma.rn.f32 	%f117, %f89, %f90, %f88;
	add.s32 	%r132, %r132, 8;
$L__BB1_11:
	setp.eq.s32 	%p10, %r12, 0;
	@%p10 bra 	$L__BB1_18;
	add.s32 	%r112, %r12, -1;
	setp.lt.u32 	%p11, %r112, 3;
	@%p11 bra 	$L__BB1_14;
	add.s32 	%r113, %r132, %r16;
	mul.wide.u32 	%rd102, %r113, 4;
	add.s64 	%rd103, %rd2, %rd102;
	ld.global.f32 	%f92, [%rd103];
	add.s32 	%r114, %r18, %r132;
	mul.wide.u32 	%rd104, %r114, 4;
	add.s64 	%rd105, %rd1, %rd104;
	ld.global.f32 	%f93, [%rd105];
	fma.rn.f32 	%f94, %f92, %f93, %f117;
	add.s32 	%r115, %r113, 1;
	mul.wide.u32 	%rd106, %r115, 4;
	add.s64 	%rd107, %rd2, %rd106;
	ld.global.f32 	%f95, [%rd107];
	add.s32 	%r116, %r114, 1;
	mul.wide.u32 	%rd108, %r116, 4;
	add.s64 	%rd109, %rd1, %rd108;
	ld.global.f32 	%f96, [%rd109];
	fma.rn.f32 	%f97, %f95, %f96, %f94;
	add.s32 	%r117, %r113, 2;
	mul.wide.u32 	%rd110, %r117, 4;
	add.s64 	%rd111, %rd2, %rd110;
	ld.global.f32 	%f98, [%rd111];
	add.s32 	%r118, %r114, 2;
	mul.wide.u32 	%rd112, %r118, 4;
	add.s64 	%rd113, %rd1, %rd112;
	ld.global.f32 	%f99, [%rd113];
	fma.rn.f32 	%f100, %f98, %f99, %f97;
	add.s32 	%r119, %r113, 3;
	mul.wide.u32 	%rd114, %r119, 4;
	add.s64 	%rd115, %rd2, %rd114;
	ld.global.f32 	%f101, [%rd115];
	add.s32 	%r120, %r114, 3;
	mul.wide.u32 	%rd116, %r120, 4;
	add.s64 	%rd117, %rd1, %rd116;
	ld.global.f32 	%f102, [%rd117];
	fma.rn.f32 	%f117, %f101, %f102, %f100;
	add.s32 	%r132, %r132, 4;
$L__BB1_14:
	setp.eq.s32 	%p12, %r13, 0;
	@%p12 bra 	$L__BB1_18;
	setp.eq.s32 	%p13, %r13, 1;
	add.s32 	%r37, %r132, %r16;
	mul.wide.u32 	%rd118, %r37, 4;
	add.s64 	%rd119, %rd2, %rd118;
	ld.global.f32 	%f103, [%rd119];
	add.s32 	%r38, %r18, %r132;
	mul.wide.u32 	%rd120, %r38, 4;
	add.s64 	%rd121, %rd1, %rd120;
	ld.global.f32 	%f104, [%rd121];
	fma.rn.f32 	%f117, %f103, %f104, %f117;
	@%p13 bra 	$L__BB1_18;
	setp.eq.s32 	%p14, %r13, 2;
	add.s32 	%r121, %r37, 1;
	mul.wide.u32 	%rd122, %r121, 4;
	add.s64 	%rd123, %rd2, %rd122;
	ld.global.f32 	%f105, [%rd123];
	add.s32 	%r122, %r38, 1;
	mul.wide.u32 	%rd124, %r122, 4;
	add.s64 	%rd125, %rd1, %rd124;
	ld.global.f32 	%f106, [%rd125];
	fma.rn.f32 	%f117, %f105, %f106, %f117;
	@%p14 bra 	$L__BB1_18;
	add.s32 	%r123, %r37, 2;
	mul.wide.u32 	%rd126, %r123, 4;
	add.s64 	%rd127, %rd2, %rd126;
	ld.global.f32 	%f107, [%rd127];
	add.s32 	%r124, %r38, 2;
	mul.wide.u32 	%rd128, %r124, 4;
	add.s64 	%rd129, %rd1, %rd128;
	ld.global.f32 	%f108, [%rd129];
	fma.rn.f32 	%f117, %f107, %f108, %f117;
$L__BB1_18:
	add.s32 	%r126, %r126, 1;
	setp.ne.s32 	%p15, %r126, %r6;
	@%p15 bra 	$L__BB1_3;
$L__BB1_19:
	ld.param.u64 	%rd133, [_Z21convolution_gpu_no_ifPfPKfS_jjjj_param_2];
	mad.lo.s32 	%r125, %r40, %r50, %r3;
	cvta.to.global.u64 	%rd130, %rd133;
	mul.wide.u32 	%rd131, %r125, 4;
	add.s64 	%rd132, %rd130, %rd131;
	st.global.f32 	[%rd132], %f117;
$L__BB1_20:
	ret;

}
	// .globl	_Z29convolution_gpu_shared_filterPfPKfS_jjjj
.visible .entry _Z29convolution_gpu_shared_filterPfPKfS_jjjj(
	.param .u64 .ptr .align 1 _Z29convolution_gpu_shared_filterPfPKfS_jjjj_param_0,
	.param .u64 .ptr .align 1 _Z29convolution_gpu_shared_filterPfPKfS_jjjj_param_1,
	.param .u64 .ptr .align 1 _Z29convolution_gpu_shared_filterPfPKfS_jjjj_param_2,
	.param .u32 _Z29convolution_gpu_shared_filterPfPKfS_jjjj_param_3,
	.param .u32 _Z29convolution_gpu_shared_filterPfPKfS_jjjj_param_4,
	.param .u32 _Z29convolution_gpu_shared_filterPfPKfS_jjjj_param_5,
	.param .u32 _Z29convolution_gpu_shared_filterPfPKfS_jjjj_param_6
)
{
	.reg .pred 	%p<20>;
	.reg .b32 	%r<113>;
	.reg .b32 	%f<120>;
	.reg .b64 	%rd<73>;

	ld.param.u64 	%rd5, [_Z29convolution_gpu_shared_filterPfPKfS_jjjj_param_0];
	ld.param.u64 	%rd3, [_Z29convolution_gpu_shared_filterPfPKfS_jjjj_param_1];
	ld.param.u64 	%rd4, [_Z29convolution_gpu_shared_filterPfPKfS_jjjj_param_2];
	ld.param.u32 	%r39, [_Z29convolution_gpu_shared_filterPfPKfS_jjjj_param_3];
	ld.param.u32 	%r40, [_Z29convolution_gpu_shared_filterPfPKfS_jjjj_param_4];
	ld.param.u32 	%r41, [_Z29convolution_gpu_shared_filterPfPKfS_jjjj_param_5];
	ld.param.u32 	%r42, [_Z29convolution_gpu_shared_filterPfPKfS_jjjj_param_6];
	cvta.to.global.u64 	%rd1, %rd5;
	mov.u32 	%r43, %ctaid.x;
	mov.u32 	%r1, %ntid.x;
	mov.u32 	%r2, %tid.x;
	mad.lo.s32 	%r3, %r43, %r1, %r2;
	mov.u32 	%r44, %ctaid.y;
	mov.u32 	%r4, %ntid.y;
	mov.u32 	%r105, %tid.y;
	mad.lo.s32 	%r6, %r44, %r4, %r105;
	setp.ge.u32 	%p1, %r105, %r41;
	@%p1 bra 	$L__BB2_6;
	cvta.to.global.u64 	%rd2, %rd3;
$L__BB2_2:
	setp.ge.u32 	%p2, %r2, %r41;
	@%p2 bra 	$L__BB2_5;
	mul.lo.s32 	%r8, %r105, %r41;
	mov.u32 	%r106, %r2;
$L__BB2_4:
	add.s32 	%r45, %r106, %r8;
	mul.wide.u32 	%rd6, %r45, 4;
	add.s64 	%rd7, %rd2, %rd6;
	ld.global.f32 	%f17, [%rd7];
	shl.b32 	%r46, %r45, 2;
	mov.u32 	%r47, local_filter;
	add.s32 	%r48, %r47, %r46;
	st.shared.f32 	[%r48], %f17;
	add.s32 	%r106, %r106, %r1;
	setp.lt.u32 	%p3, %r106, %r41;
	@%p3 bra 	$L__BB2_4;
$L__BB2_5:
	add.s32 	%r105, %r105, %r4;
	setp.lt.u32 	%p4, %r105, %r41;
	@%p4 bra 	$L__BB2_2;
$L__BB2_6:
	bar.sync 	0;
	setp.le.u32 	%p5, %r39, %r3;
	setp.le.u32 	%p6, %r40, %r6;
	or.pred  	%p7, %p5, %p6;
	@%p7 bra 	$L__BB2_25;
	sub.s32 	%r49, %r42, %r6;
	max.s32 	%r107, %r49, 0;
	sub.s32 	%r50, %r40, %r6;
	add.s32 	%r51, %r50, %r42;
	min.u32 	%r13, %r41, %r51;
	sub.s32 	%r52, %r42, %r3;
	max.s32 	%r14, %r52, 0;
	sub.s32 	%r53, %r39, %r3;
	add.s32 	%r54, %r53, %r42;
	min.u32 	%r15, %r41, %r54;
	setp.ge.u32 	%p8, %r107, %r13;
	mov.f32 	%f118, 0f00000000;
	@%p8 bra 	$L__BB2_24;
	sub.s32 	%r16, %r6, %r42;
	sub.s32 	%r17, %r3, %r42;
	sub.s32 	%r55, %r15, %r14;
	and.b32  	%r18, %r55, 15;
	add.s32 	%r19, %r18, -1;
	and.b32  	%r20, %r55, 7;
	add.s32 	%r21, %r20, -1;
	and.b32  	%r22, %r55, -16;
	and.b32  	%r23, %r55, 3;
	mov.f32 	%f118, 0f00000000;
$L__BB2_9:
	setp.ge.u32 	%p9, %r14, %r15;
	@%p9 bra 	$L__BB2_23;
	sub.s32 	%r56, %r14, %r15;
	setp.gt.u32 	%p10, %r56, -16;
	add.s32 	%r57, %r16, %r107;
	mul.lo.s32 	%r25, %r107, %r41;
	mad.lo.s32 	%r26, %r57, %r39, %r17;
	mov.u32 	%r110, %r14;
	@%p10 bra 	$L__BB2_13;
	mov.b32 	%r109, 0;
	mov.u32 	%r110, %r14;
$L__BB2_12:
	.pragma "nounroll";
	add.s32 	%r59, %r110, %r25;
	shl.b32 	%r60, %r59, 2;
	mov.u32 	%r61, local_filter;
	add.s32 	%r62, %r61, %r60;
	ld.shared.f32 	%f21, [%r62];
	add.s32 	%r63, %r26, %r110;
	mul.wide.u32 	%rd8, %r63, 4;
	add.s64 	%rd9, %rd1, %rd8;
	ld.global.f32 	%f22, [%rd9];
	fma.rn.f32 	%f23, %f21, %f22, %f118;
	ld.shared.f32 	%f24, [%r62+4];
	add.s32 	%r64, %r63, 1;
	mul.wide.u32 	%rd10, %r64, 4;
	add.s64 	%rd11, %rd1, %rd10;
	ld.global.f32 	%f25, [%rd11];
	fma.rn.f32 	%f26, %f24, %f25, %f23;
	ld.shared.f32 	%f27, [%r62+8];
	add.s32 	%r65, %r63, 2;
	mul.wide.u32 	%rd12, %r65, 4;
	add.s64 	%rd13, %rd1, %rd12;
	ld.global.f32 	%f28, [%rd13];
	fma.rn.f32 	%f29, %f27, %f28, %f26;
	ld.shared.f32 	%f30, [%r62+12];
	add.s32 	%r66, %r63, 3;
	mul.wide.u32 	%rd14, %r66, 4;
	add.s64 	%rd15, %rd1, %rd14;
	ld.global.f32 	%f31, [%rd15];
	fma.rn.f32 	%f32, %f30, %f31, %f29;
	ld.shared.f32 	%f33, [%r62+16];
	add.s32 	%r67, %r63, 4;
	mul.wide.u32 	%rd16, %r67, 4;
	add.s64 	%rd17, %rd1, %rd16;
	ld.global.f32 	%f34, [%rd17];
	fma.rn.f32 	%f35, %f33, %f34, %f32;
	ld.shared.f32 	%f36, [%r62+20];
	add.s32 	%r68, %r63, 5;
	mul.wide.u32 	%rd18, %r68, 4;
	add.s64 	%rd19, %rd1, %rd18;
	ld.global.f32 	%f37, [%rd19];
	fma.rn.f32 	%f38, %f36, %f37, %f35;
	ld.shared.f32 	%f39, [%r62+24];
	add.s32 	%r69, %r63, 6;
	mul.wide.u32 	%rd20, %r69, 4;
	add.s64 	%rd21, %rd1, %rd20;
	ld.global.f32 	%f40, [%rd21];
	fma.rn.f32 	%f41, %f39, %f40, %f38;
	ld.shared.f32 	%f42, [%r62+28];
	add.s32 	%r70, %r63, 7;
	mul.wide.u32 	%rd22, %r70, 4;
	add.s64 	%rd23, %rd1, %rd22;
	ld.global.f32 	%f43, [%rd23];
	fma.rn.f32 	%f44, %f42, %f43, %f41;
	ld.shared.f32 	%f45, [%r62+32];
	add.s32 	%r71, %r63, 8;
	mul.wide.u32 	%rd24, %r71, 4;
	add.s64 	%rd25, %rd1, %rd24;
	ld.global.f32 	%f46, [%rd25];
	fma.rn.f32 	%f47, %f45, %f46, %f44;
	ld.shared.f32 	%f48, [%r62+36];
	add.s32 	%r72, %r63, 9;
	mul.wide.u32 	%rd26, %r72, 4;
	add.s64 	%rd27, %rd1, %rd26;
	ld.global.f32 	%f49, [%rd27];
	fma.rn.f32 	%f50, %f48, %f49, %f47;
	ld.shared.f32 	%f51, [%r62+40];
	add.s32 	%r73, %r63, 10;
	mul.wide.u32 	%rd28, %r73, 4;
	add.s64 	%rd29, %rd1, %rd28;
	ld.global.f32 	%f52, [%rd29];
	fma.rn.f32 	%f53, %f51, %f52, %f50;
	ld.shared.f32 	%f54, [%r62+44];
	add.s32 	%r74, %r63, 11;
	mul.wide.u32 	%rd30, %r74, 4;
	add.s64 	%rd31, %rd1, %rd30;
	ld.global.f32 	%f55, [%rd31];
	fma.rn.f32 	%f56, %f54, %f55, %f53;
	ld.shared.f32 	%f57, [%r62+48];
	add.s32 	%r75, %r63, 12;
	mul.wide.u32 	%rd32, %r75, 4;
	add.s64 	%rd33, %rd1, %rd32;
	ld.global.f32 	%f58, [%rd33];
	fma.rn.f32 	%f59, %f57, %f58, %f56;
	ld.shared.f32 	%f60, [%r62+52];
	add.s32 	%r76, %r63, 13;
	mul.wide.u32 	%rd34, %r76, 4;
	add.s64 	%rd35, %rd1, %rd34;
	ld.global.f32 	%f61, [%rd35];
	fma.rn.f32 	%f62, %f60, %f61, %f59;
	ld.shared.f32 	%f63, [%r62+56];
	add.s32 	%r77, %r63, 14;
	mul.wide.u32 	%rd36, %r77, 4;
	add.s64 	%rd37, %rd1, %rd36;
	ld.global.f32 	%f64, [%rd37];
	fma.rn.f32 	%f65, %f63, %f64, %f62;
	ld.shared.f32 	%f66, [%r62+60];
	add.s32 	%r78, %r63, 15;
	mul.wide.u32 	%rd38, %r78, 4;
	add.s64 	%rd39, %rd1, %rd38;
	ld.global.f32 	%f67, [%rd39];
	fma.rn.f32 	%f118, %f66, %f67, %f65;
	add.s32 	%r110, %r110, 16;
	add.s32 	%r109, %r109, 16;
	setp.ne.s32 	%p11, %r109, %r22;
	@%p11 bra 	$L__BB2_12;
$L__BB2_13:
	setp.eq.s32 	%p12, %r18, 0;
	@%p12 bra 	$L__BB2_23;
	setp.lt.u32 	%p13, %r19, 7;
	@%p13 bra 	$L__BB2_16;
	add.s32 	%r79, %r110, %r25;
	shl.b32 	%r80, %r79, 2;
	mov.u32 	%r81, local_filter;
	add.s32 	%r82, %r81, %r80;
	ld.shared.f32 	%f69, [%r82];
	add.s32 	%r83, %r26, %r110;
	mul.wide.u32 	%rd40, %r83, 4;
	add.s64 	%rd41, %rd1, %rd40;
	ld.global.f32 	%f70, [%rd41];
	fma.rn.f32 	%f71, %f69, %f70, %f118;
	ld.shared.f32 	%f72, [%r82+4];
	add.s32 	%r84, %r83, 1;
	mul.wide.u32 	%rd42, %r84, 4;
	add.s64 	%rd43, %rd1, %rd42;
	ld.global.f32 	%f73, [%rd43];
	fma.rn.f32 	%f74, %f72, %f73, %f71;
	ld.shared.f32 	%f75, [%r82+8];
	add.s32 	%r85, %r83, 2;
	mul.wide.u32 	%rd44, %r85, 4;
	add.s64 	%rd45, %rd1, %rd44;
	ld.global.f32 	%f76, [%rd45];
	fma.rn.f32 	%f77, %f75, %f76, %f74;
	ld.shared.f32 	%f78, [%r82+12];
	add.s32 	%r86, %r83, 3;
	mul.wide.u32 	%rd46, %r86, 4;
	add.s64 	%rd47, %rd1, %rd46;
	ld.global.f32 	%f79, [%rd47];
	fma.rn.f32 	%f80, %f78, %f79, %f77;
	ld.shared.f32 	%f81, [%r82+16];
	add.s32 	%r87, %r83, 4;
	mul.wide.u32 	%rd48, %r87, 4;
	add.s64 	%rd49, %rd1, %rd48;
	ld.global.f32 	%f82, [%rd49];
	fma.rn.f32 	%f83, %f81, %f82, %f80;
	ld.shared.f32 	%f84, [%r82+20];
	add.s32 	%r88, %r83, 5;
	mul.wide.u32 	%rd50, %r88, 4;
	add.s64 	%rd51, %rd1, %rd50;
	ld.global.f32 	%f85, [%rd51];
	fma.rn.f32 	%f86, %f84, %f85, %f83;
	ld.shared.f32 	%f87, [%r82+24];
	add.s32 	%r89, %r83, 6;
	mul.wide.u32 	%rd52, %r89, 4;
	add.s64 	%rd53, %rd1, %rd52;
	ld.global.f32 	%f88, [%rd53];
	fma.rn.f32 	%f89, %f87, %f88, %f86;
	ld.shared.f32 	%f90, [%r82+28];
	add.s32 	%r90, %r83, 7;
	mul.wide.u32 	%rd54, %r90, 4;
	add.s64 	%rd55, %rd1, %rd54;
	ld.global.f32 	%f91, [%rd55];
	fma.rn.f32 	%f118, %f90, %f91, %f89;
	add.s32 	%r110, %r110, 8;
$L__BB2_16:
	setp.eq.s32 	%p14, %r20, 0;
	@%p14 bra 	$L__BB2_23;
	setp.lt.u32 	%p15, %r21, 3;
	@%p15 bra 	$L__BB2_19;
	add.s32 	%r91, %r110, %r25;
	shl.b32 	%r92, %r91, 2;
	mov.u32 	%r93, local_filter;
	add.s32 	%r94, %r93, %r92;
	ld.shared.f32 	%f93, [%r94];
	add.s32 	%r95, %r26, %r110;
	mul.wide.u32 	%rd56, %r95, 4;
	add.s64 	%rd57, %rd1, %rd56;
	ld.global.f32 	%f94, [%rd57];
	fma.rn.f32 	%f95, %f93, %f94, %f118;
	ld.shared.f32 	%f96, [%r94+4];
	add.s32 	%r96, %r95, 1;
	mul.wide.u32 	%rd58, %r96, 4;
	add.s64 	%rd59, %rd1, %rd58;
	ld.global.f32 	%f97, [%rd59];
	fma.rn.f32 	%f98, %f96, %f97, %f95;
	ld.shared.f32 	%f99, [%r94+8];
	add.s32 	%r97, %r95, 2;
	mul.wide.u32 	%rd60, %r97, 4;
	add.s64 	%rd61, %rd1, %rd60;
	ld.global.f32 	%f100, [%rd61];
	fma.rn.f32 	%f101, %f99, %f100, %f98;
	ld.shared.f32 	%f102, [%r94+12];
	add.s32 	%r98, %r95, 3;
	mul.wide.u32 	%rd62, %r98, 4;
	add.s64 	%rd63, %rd1, %rd62;
	ld.global.f32 	%f103, [%rd63];
	fma.rn.f32 	%f118, %f102, %f103, %f101;
	add.s32 	%r110, %r110, 4;
$L__BB2_19:
	setp.eq.s32 	%p16, %r23, 0;
	@%p16 bra 	$L__BB2_23;
	setp.eq.s32 	%p17, %r23, 1;
	add.s32 	%r99, %r110, %r25;
	shl.b32 	%r100, %r99, 2;
	mov.u32 	%r101, local_filter;
	add.s32 	%r36, %r101, %r100;
	ld.shared.f32 	%f104, [%r36];
	add.s32 	%r37, %r26, %r110;
	mul.wide.u32 	%rd64, %r37, 4;
	add.s64 	%rd65, %rd1, %rd64;
	ld.global.f32 	%f105, [%rd65];
	fma.rn.f32 	%f118, %f104, %f105, %f118;
	@%p17 bra 	$L__BB2_23;
	setp.eq.s32 	%p18, %r23, 2;
	ld.shared.f32 	%f106, [%r36+4];
	add.s32 	%r102, %r37, 1;
	mul.wide.u32 	%rd66, %r102, 4;
	add.s64 	%rd67, %rd1, %rd66;
	ld.global.f32 	%f107, [%rd67];
	fma.rn.f32 	%f118, %f106, %f107, %f118;
	@%p18 bra 	$L__BB2_23;
	ld.shared.f32 	%f108, [%r36+8];
	add.s32 	%r103, %r37, 2;
	mul.wide.u32 	%rd68, %r103, 4;
	add.s64 	%rd69, %rd1, %rd68;
	ld.global.f32 	%f109, [%rd69];
	fma.rn.f32 	%f118, %f108, %f109, %f118;
$L__BB2_23:
	add.s32 	%r107, %r107, 1;
	setp.ne.s32 	%p19, %r107, %r13;
	@%p19 bra 	$L__BB2_9;
$L__BB2_24:
	mad.lo.s32 	%r104, %r39, %r6, %r3;
	cvta.to.global.u64 	%rd70, %rd4;
	mul.wide.u32 	%rd71, %r104, 4;
	add.s64 	%rd72, %rd70, %rd71;
	st.global.f32 	[%rd72], %f118;
$L__BB2_25:
	ret;

}
	// .globl	_Z28convolution_gpu_shared_inputPfPKfS_jjjj
.visible .entry _Z28convolution_gpu_shared_inputPfPKfS_jjjj(
	.param .u64 .ptr .align 1 _Z28convolution_gpu_shared_inputPfPKfS_jjjj_param_0,
	.param .u64 .ptr .align 1 _Z28convolution_gpu_shared_inputPfPKfS_jjjj_param_1,
	.param .u64 .ptr .align 1 _Z28convolution_gpu_shared_inputPfPKfS_jjjj_param_2,
	.param .u32 _Z28convolution_gpu_shared_inputPfPKfS_jjjj_param_3,
	.param .u32 _Z28convolution_gpu_shared_inputPfPKfS_jjjj_param_4,
	.param .u32 _Z28convolution_gpu_shared_inputPfPKfS_jjjj_param_5,
	.param .u32 _Z28convolution_gpu_shared_inputPfPKfS_jjjj_param_6
)
{
	.reg .pred 	%p<28>;
	.reg .b32 	%r<131>;
	.reg .b32 	%f<120>;
	.reg .b64 	%rd<73>;

	ld.param.u64 	%rd3, [_Z28convolution_gpu_shared_inputPfPKfS_jjjj_param_0];
	ld.param.u64 	%rd5, [_Z28convolution_gpu_shared_inputPfPKfS_jjjj_param_1];
	ld.param.u64 	%rd4, [_Z28convolution_gpu_shared_inputPfPKfS_jjjj_param_2];
	ld.param.u32 	%r53, [_Z28convolution_gpu_shared_inputPfPKfS_jjjj_param_3];
	ld.param.u32 	%r54, [_Z28convolution_gpu_shared_inputPfPKfS_jjjj_param_4];
	ld.param.u32 	%r55, [_Z28convolution_gpu_shared_inputPfPKfS_jjjj_param_5];
	ld.param.u32 	%r56, [_Z28convolution_gpu_shared_inputPfPKfS_jjjj_param_6];
	cvta.to.global.u64 	%rd1, %rd5;
	mov.u32 	%r57, %ctaid.x;
	mov.u32 	%r1, %ntid.x;
	mul.lo.s32 	%r2, %r57, %r1;
	mov.u32 	%r3, %tid.x;
	add.s32 	%r4, %r2, %r3;
	mov.u32 	%r58, %ctaid.y;
	mov.u32 	%r5, %ntid.y;
	mul.lo.s32 	%r6, %r58, %r5;
	mov.u32 	%r7, %tid.y;
	add.s32 	%r8, %r6, %r7;
	shl.b32 	%r59, %r56, 1;
	add.s32 	%r9, %r59, %r1;
	add.s32 	%r10, %r59, %r5;
	setp.ge.u32 	%p2, %r3, %r9;
	@%p2 bra 	$L__BB3_8;
	sub.s32 	%r11, %r2, %r56;
	sub.s32 	%r12, %r6, %r56;
	cvta.to.global.u64 	%rd2, %rd3;
	mov.u32 	%r121, %r3;
$L__BB3_2:
	setp.ge.u32 	%p3, %r7, %r10;
	@%p3 bra 	$L__BB3_7;
	add.s32 	%r14, %r11, %r121;
	setp.gt.s32 	%p4, %r14, -1;
	setp.lt.u32 	%p5, %r14, %r53;
	and.pred  	%p1, %p4, %p5;
	mov.u32 	%r122, %r7;
$L__BB3_4:
	add.s32 	%r16, %r12, %r122;
	setp.gt.s32 	%p6, %r16, -1;
	setp.lt.u32 	%p7, %r16, %r54;
	and.pred  	%p8, %p6, %p7;
	and.pred  	%p9, %p1, %p8;
	not.pred 	%p10, %p9;
	@%p10 bra 	$L__BB3_6;
	mad.lo.s32 	%r60, %r16, %r53, %r14;
	mul.wide.u32 	%rd6, %r60, 4;
	add.s64 	%rd7, %rd2, %rd6;
	ld.global.f32 	%f17, [%rd7];
	mad.lo.s32 	%r61, %r122, %r9, %r121;
	shl.b32 	%r62, %r61, 2;
	mov.u32 	%r63, local_input;
	add.s32 	%r64, %r63, %r62;
	st.shared.f32 	[%r64], %f17;
$L__BB3_6:
	add.s32 	%r122, %r122, %r5;
	setp.lt.u32 	%p11, %r122, %r10;
	@%p11 bra 	$L__BB3_4;
$L__BB3_7:
	add.s32 	%r121, %r121, %r1;
	setp.lt.u32 	%p12, %r121, %r9;
	@%p12 bra 	$L__BB3_2;
$L__BB3_8:
	bar.sync 	0;
	setp.le.u32 	%p13, %r53, %r4;
	setp.le.u32 	%p14, %r54, %r8;
	or.pred  	%p15, %p13, %p14;
	@%p15 bra 	$L__BB3_28;
	sub.s32 	%r65, %r56, %r8;
	max.s32 	%r123, %r65, 0;
	sub.s32 	%r66, %r54, %r8;
	add.s32 	%r67, %r66, %r56;
	min.u32 	%r20, %r55, %r67;
	sub.s32 	%r68, %r56, %r4;
	max.s32 	%r21, %r68, 0;
	sub.s32 	%r69, %r53, %r4;
	add.s32 	%r70, %r69, %r56;
	min.u32 	%r22, %r55, %r70;
	setp.ge.u32 	%p16, %r123, %r20;
	mov.f32 	%f118, 0f00000000;
	@%p16 bra 	$L__BB3_27;
	sub.s32 	%r71, %r22, %r21;
	and.b32  	%r23, %r71, 15;
	add.s32 	%r24, %r23, -1;
	and.b32  	%r25, %r71, 7;
	add.s32 	%r26, %r25, -1;
	and.b32  	%r27, %r71, 3;
	and.b32  	%r72, %r71, -16;
	neg.s32 	%r28, %r72;
	mov.f32 	%f118, 0f00000000;
$L__BB3_11:
	setp.ge.u32 	%p17, %r21, %r22;
	@%p17 bra 	$L__BB3_26;
	sub.s32 	%r73, %r21, %r22;
	setp.gt.u32 	%p18, %r73, -16;
	add.s32 	%r74, %r123, %r7;
	mul.lo.s32 	%r30, %r123, %r55;
	mul.lo.s32 	%r31, %r74, %r9;
	add.s32 	%r32, %r31, %r3;
	mov.u32 	%r129, %r21;
	@%p18 bra 	$L__BB3_16;
	add.s32 	%r127, %r21, 7;
	add.s32 	%r126, %r21, %r30;
	add.s32 	%r75, %r3, %r21;
	add.s32 	%r76, %r75, %r31;
	shl.b32 	%r77, %r76, 2;
	mov.u32 	%r78, local_input;
	add.s32 	%r79, %r78, %r77;
	add.s32 	%r124, %r79, 32;
	mov.u32 	%r125, %r28;
$L__BB3_14:
	.pragma "nounroll";
	mul.wide.u32 	%rd8, %r126, 4;
	add.s64 	%rd9, %rd1, %rd8;
	ld.global.f32 	%f21, [%rd9];
	ld.shared.f32 	%f22, [%r124+-32];
	fma.rn.f32 	%f23, %f21, %f22, %f118;
	add.s32 	%r80, %r126, 1;
	mul.wide.u32 	%rd10, %r80, 4;
	add.s64 	%rd11, %rd1, %rd10;
	ld.global.f32 	%f24, [%rd11];
	ld.shared.f32 	%f25, [%r124+-28];
	fma.rn.f32 	%f26, %f24, %f25, %f23;
	add.s32 	%r81, %r126, 2;
	mul.wide.u32 	%rd12, %r81, 4;
	add.s64 	%rd13, %rd1, %rd12;
	ld.global.f32 	%f27, [%rd13];
	ld.shared.f32 	%f28, [%r124+-24];
	fma.rn.f32 	%f29, %f27, %f28, %f26;
	add.s32 	%r82, %r126, 3;
	mul.wide.u32 	%rd14, %r82, 4;
	add.s64 	%rd15, %rd1, %rd14;
	ld.global.f32 	%f30, [%rd15];
	ld.shared.f32 	%f31, [%r124+-20];
	fma.rn.f32 	%f32, %f30, %f31, %f29;
	add.s32 	%r83, %r126, 4;
	mul.wide.u32 	%rd16, %r83, 4;
	add.s64 	%rd17, %rd1, %rd16;
	ld.global.f32 	%f33, [%rd17];
	ld.shared.f32 	%f34, [%r124+-16];
	fma.rn.f32 	%f35, %f33, %f34, %f32;
	add.s32 	%r84, %r126, 5;
	mul.wide.u32 	%rd18, %r84, 4;
	add.s64 	%rd19, %rd1, %rd18;
	ld.global.f32 	%f36, [%rd19];
	ld.shared.f32 	%f37, [%r124+-12];
	fma.rn.f32 	%f38, %f36, %f37, %f35;
	add.s32 	%r85, %r126, 6;
	mul.wide.u32 	%rd20, %r85, 4;
	add.s64 	%rd21, %rd1, %rd20;
	ld.global.f32 	%f39, [%rd21];
	ld.shared.f32 	%f40, [%r124+-8];
	fma.rn.f32 	%f41, %f39, %f40, %f38;
	add.s32 	%r86, %r126, 7;
	mul.wide.u32 	%rd22, %r86, 4;
	add.s64 	%rd23, %rd1, %rd22;
	ld.global.f32 	%f42, [%rd23];
	ld.shared.f32 	%f43, [%r124+-4];
	fma.rn.f32 	%f44, %f42, %f43, %f41;
	add.s32 	%r87, %r126, 8;
	mul.wide.u32 	%rd24, %r87, 4;
	add.s64 	%rd25, %rd1, %rd24;
	ld.global.f32 	%f45, [%rd25];
	ld.shared.f32 	%f46, [%r124];
	fma.rn.f32 	%f47, %f45, %f46, %f44;
	add.s32 	%r88, %r126, 9;
	mul.wide.u32 	%rd26, %r88, 4;
	add.s64 	%rd27, %rd1, %rd26;
	ld.global.f32 	%f48, [%rd27];
	ld.shared.f32 	%f49, [%r124+4];
	fma.rn.f32 	%f50, %f48, %f49, %f47;
	add.s32 	%r89, %r126, 10;
	mul.wide.u32 	%rd28, %r89, 4;
	add.s64 	%rd29, %rd1, %rd28;
	ld.global.f32 	%f51, [%rd29];
	ld.shared.f32 	%f52, [%r124+8];
	fma.rn.f32 	%f53, %f51, %f52, %f50;
	add.s32 	%r90, %r126, 11;
	mul.wide.u32 	%rd30, %r90, 4;
	add.s64 	%rd31, %rd1, %rd30;
	ld.global.f32 	%f54, [%rd31];
	ld.shared.f32 	%f55, [%r124+12];
	fma.rn.f32 	%f56, %f54, %f55, %f53;
	add.s32 	%r91, %r126, 12;
	mul.wide.u32 	%rd32, %r91, 4;
	add.s64 	%rd33, %rd1, %rd32;
	ld.global.f32 	%f57, [%rd33];
	ld.shared.f32 	%f58, [%r124+16];
	fma.rn.f32 	%f59, %f57, %f58, %f56;
	add.s32 	%r92, %r126, 13;
	mul.wide.u32 	%rd34, %r92, 4;
	add.s64 	%rd35, %rd1, %rd34;
	ld.global.f32 	%f60, [%rd35];
	ld.shared.f32 	%f61, [%r124+20];
	fma.rn.f32 	%f62, %f60, %f61, %f59;
	add.s32 	%r93, %r126, 14;
	mul.wide.u32 	%rd36, %r93, 4;
	add.s64 	%rd37, %rd1, %rd36;
	ld.global.f32 	%f63, [%rd37];
	ld.shared.f32 	%f64, [%r124+24];
	fma.rn.f32 	%f65, %f63, %f64, %f62;
	add.s32 	%r94, %r126, 15;
	mul.wide.u32 	%rd38, %r94, 4;
	add.s64 	%rd39, %rd1, %rd38;
	ld.global.f32 	%f66, [%rd39];
	ld.shared.f32 	%f67, [%r124+28];
	fma.rn.f32 	%f118, %f66, %f67, %f65;
	add.s32 	%r127, %r127, 16;
	add.s32 	%r126, %r126, 16;
	add.s32 	%r125, %r125, 16;
	add.s32 	%r124, %r124, 64;
	setp.ne.s32 	%p19, %r125, 0;
	@%p19 bra 	$L__BB3_14;
	add.s32 	%r129, %r127, -7;
$L__BB3_16:
	setp.eq.s32 	%p20, %r23, 0;
	@%p20 bra 	$L__BB3_26;
	setp.lt.u32 	%p21, %r24, 7;
	@%p21 bra 	$L__BB3_19;
	add.s32 	%r95, %r129, %r30;
	mul.wide.u32 	%rd40, %r95, 4;
	add.s64 	%rd41, %rd1, %rd40;
	ld.global.f32 	%f69, [%rd41];
	add.s32 	%r96, %r32, %r129;
	shl.b32 	%r97, %r96, 2;
	mov.u32 	%r98, local_input;
	add.s32 	%r99, %r98, %r97;
	ld.shared.f32 	%f70, [%r99];
	fma.rn.f32 	%f71, %f69, %f70, %f118;
	add.s32 	%r100, %r95, 1;
	mul.wide.u32 	%rd42, %r100, 4;
	add.s64 	%rd43, %rd1, %rd42;
	ld.global.f32 	%f72, [%rd43];
	ld.shared.f32 	%f73, [%r99+4];
	fma.rn.f32 	%f74, %f72, %f73, %f71;
	add.s32 	%r101, %r95, 2;
	mul.wide.u32 	%rd44, %r101, 4;
	add.s64 	%rd45, %rd1, %rd44;
	ld.global.f32 	%f75, [%rd45];
	ld.shared.f32 	%f76, [%r99+8];
	fma.rn.f32 	%f77, %f75, %f76, %f74;
	add.s32 	%r102, %r95, 3;
	mul.wide.u32 	%rd46, %r102, 4;
	add.s64 	%rd47, %rd1, %rd46;
	ld.global.f32 	%f78, [%rd47];
	ld.shared.f32 	%f79, [%r99+12];
	fma.rn.f32 	%f80, %f78, %f79, %f77;
	add.s32 	%r103, %r95, 4;
	mul.wide.u32 	%rd48, %r103, 4;
	add.s64 	%rd49, %rd1, %rd48;
	ld.global.f32 	%f81, [%rd49];
	ld.shared.f32 	%f82, [%r99+16];
	fma.rn.f32 	%f83, %f81, %f82, %f80;
	add.s32 	%r104, %r95, 5;
	mul.wide.u32 	%rd50, %r104, 4;
	add.s64 	%rd51, %rd1, %rd50;
	ld.global.f32 	%f84, [%rd51];
	ld.shared.f32 	%f85, [%r99+20];
	fma.rn.f32 	%f86, %f84, %f85, %f83;
	add.s32 	%r105, %r95, 6;
	mul.wide.u32 	%rd52, %r105, 4;
	add.s64 	%rd53, %rd1, %rd52;
	ld.global.f32 	%f87, [%rd53];
	ld.shared.f32 	%f88, [%r99+24];
	fma.rn.f32 	%f89, %f87, %f88, %f86;
	add.s32 	%r106, %r95, 7;
	mul.wide.u32 	%rd54, %r106, 4;
	add.s64 	%rd55, %rd1, %rd54;
	ld.global.f32 	%f90, [%rd55];
	ld.shared.f32 	%f91, [%r99+28];
	fma.rn.f32 	%f118, %f90, %f91, %f89;
	add.s32 	%r129, %r129, 8;
$L__BB3_19:
	setp.eq.s32 	%p22, %r25, 0;
	@%p22 bra 	$L__BB3_26;
	setp.lt.u32 	%p23, %r26, 3;
	@%p23 bra 	$L__BB3_22;
	add.s32 	%r107, %r129, %r30;
	mul.wide.u32 	%rd56, %r107, 4;
	add.s64 	%rd57, %rd1, %rd56;
	ld.global.f32 	%f93, [%rd57];
	add.s32 	%r108, %r32, %r129;
	shl.b32 	%r109, %r108, 2;
	mov.u32 	%r110, local_input;
	add.s32 	%r111, %r110, %r109;
	ld.shared.f32 	%f94, [%r111];
	fma.rn.f32 	%f95, %f93, %f94, %f118;
	add.s32 	%r112, %r107, 1;
	mul.wide.u32 	%rd58, %r112, 4;
	add.s64 	%rd59, %rd1, %rd58;
	ld.global.f32 	%f96, [%rd59];
	ld.shared.f32 	%f97, [%r111+4];
	fma.rn.f32 	%f98, %f96, %f97, %f95;
	add.s32 	%r113, %r107, 2;
	mul.wide.u32 	%rd60, %r113, 4;
	add.s64 	%rd61, %rd1, %rd60;
	ld.global.f32 	%f99, [%rd61];
	ld.shared.f32 	%f100, [%r111+8];
	fma.rn.f32 	%f101, %f99, %f100, %f98;
	add.s32 	%r114, %r107, 3;
	mul.wide.u32 	%rd62, %r114, 4;
	add.s64 	%rd63, %rd1, %rd62;
	ld.global.f32 	%f102, [%rd63];
	ld.shared.f32 	%f103, [%r111+12];
	fma.rn.f32 	%f118, %f102, %f103, %f101;
	add.s32 	%r129, %r129, 4;
$L__BB3_22:
	setp.eq.s32 	%p24, %r27, 0;
	@%p24 bra 	$L__BB3_26;
	setp.eq.s32 	%p25, %r27, 1;
	add.s32 	%r50, %r129, %r30;
	mul.wide.u32 	%rd64, %r50, 4;
	add.s64 	%rd65, %rd1, %rd64;
	ld.global.f32 	%f104, [%rd65];
	add.s32 	%r115, %r32, %r129;
	shl.b32 	%r116, %r115, 2;
	mov.u32 	%r117, local_input;
	add.s32 	%r51, %r117, %r116;
	ld.shared.f32 	%f105, [%r51];
	fma.rn.f32 	%f118, %f104, %f105, %f118;
	@%p25 bra 	$L__BB3_26;
	setp.eq.s32 	%p26, %r27, 2;
	add.s32 	%r118, %r50, 1;
	mul.wide.u32 	%rd66, %r118, 4;
	add.s64 	%rd67, %rd1, %rd66;
	ld.global.f32 	%f106, [%rd67];
	ld.shared.f32 	%f107, [%r51+4];
	fma.rn.f32 	%f118, %f106, %f107, %f118;
	@%p26 bra 	$L__BB3_26;
	add.s32 	%r119, %r50, 2;
	mul.wide.u32 	%rd68, %r119, 4;
	add.s64 	%rd69, %rd1, %rd68;
	ld.global.f32 	%f108, [%rd69];
	ld.shared.f32 	%f109, [%r51+8];
	fma.rn.f32 	%f118, %f108, %f109, %f118;
$L__BB3_26:
	add.s32 	%r123, %r123, 1;
	setp.ne.s32 	%p27, %r123, %r20;
	@%p27 bra 	$L__BB3_11;
$L__BB3_27:
	mad.lo.s32 	%r120, %r53, %r8, %r4;
	cvta.to.global.u64 	%rd70, %rd4;
	mul.wide.u32 	%rd71, %r120, 4;
	add.s64 	%rd72, %rd70, %rd71;
	st.global.f32 	[%rd72], %f118;
$L__BB3_28:
	ret;

}


// ===== COMPILED SASS (sm_100) =====

	.target	sm_100

	.elftype	@"ET_EXEC"


//--------------------- .note.nv.tkinfo           --------------------------
	.section	.note.nv.tkinfo,"",@"SHT_NOTE"
	.sectionflags	@"SHF_NOTE_NV_TKINFO"
	.tkinfo
        /*0018*/ 	.word	0x00000002
        /*0030*/ 	.string	""
        /*0030*/ 	.string	"ptxas"
        /*0030*/ 	.string	"Cuda compilation tools, release 13.0, V13.0.88"
        /*0030*/ 	.string	"Build cuda_13.0.r13.0/compiler.36424714_0"
        /*0030*/ 	.string	"-arch sm_100 -m 64 "



//--------------------- .note.nv.cuinfo           --------------------------
	.section	.note.nv.cuinfo,"",@"SHT_NOTE"
	.sectionflags	@"SHF_NOTE_NV_CUINFO"
        /*0018*/ 	.short	0x0002
        /*001a*/ 	.short	0x0064
        /*001c*/ 	.short	0x0082
	.zero		2


//--------------------- .nv.info                  --------------------------
	.section	.nv.info,"",@"SHT_CUDA_INFO"
	.align	4


	//----- nvinfo : EIATTR_REGCOUNT
	.align		4
        /*0000*/ 	.byte	0x04, 0x2f
        /*0002*/ 	.short	(.L_1 - .L_0)
	.align		4
.L_0:
        /*0004*/ 	.word	index@(_Z21convolution_gpu_basicPfPKfS_jjjj)
        /*0008*/ 	.word	0x00000020


	//----- nvinfo : EIATTR_FRAME_SIZE
	.align		4
.L_1:
        /*000c*/ 	.byte	0x04, 0x11
        /*000e*/ 	.short	(.L_3 - .L_2)
	.align		4
.L_2:
        /*0010*/ 	.word	index@(_Z21convolution_gpu_basicPfPKfS_jjjj)
        /*0014*/ 	.word	0x00000000


	//----- nvinfo : EIATTR_REGCOUNT
	.align		4
.L_3:
        /*0018*/ 	.byte	0x04, 0x2f
        /*001a*/ 	.short	(.L_5 - .L_4)
	.align		4
.L_4:
        /*001c*/ 	.word	index@(_Z21convolution_gpu_no_ifPfPKfS_jjjj)
        /*0020*/ 	.word	0x00000020


	//----- nvinfo : EIATTR_FRAME_SIZE
	.align		4
.L_5:
        /*0024*/ 	.byte	0x04, 0x11
        /*0026*/ 	.short	(.L_7 - .L_6)
	.align		4
.L_6:
        /*0028*/ 	.word	index@(_Z21convolution_gpu_no_ifPfPKfS_jjjj)
        /*002c*/ 	.word	0x00000000


	//----- nvinfo : EIATTR_REGCOUNT
	.align		4
.L_7:
        /*0030*/ 	.byte	0x04, 0x2f
        /*0032*/ 	.short	(.L_9 - .L_8)
	.align		4
.L_8:
        /*0034*/ 	.word	index@(_Z29convolution_gpu_shared_filterPfPKfS_jjjj)
        /*0038*/ 	.word	0x00000020


	//----- nvinfo : EIATTR_FRAME_SIZE
	.align		4
.L_9:
        /*003c*/ 	.byte	0x04, 0x11
        /*003e*/ 	.short	(.L_11 - .L_10)
	.align		4
.L_10:
        /*0040*/ 	.word	index@(_Z29convolution_gpu_shared_filterPfPKfS_jjjj)
        /*0044*/ 	.word	0x00000000


	//----- nvinfo : EIATTR_REGCOUNT
	.align		4
.L_11:
        /*0048*/ 	.byte	0x04, 0x2f
        /*004a*/ 	.short	(.L_13 - .L_12)
	.align		4
.L_12:
        /*004c*/ 	.word	index@(_Z28convolution_gpu_shared_inputPfPKfS_jjjj)
        /*0050*/ 	.word	0x00000020


	//----- nvinfo : EIATTR_FRAME_SIZE
	.align		4
.L_13:
        /*0054*/ 	.byte	0x04, 0x11
        /*0056*/ 	.short	(.L_15 - .L_14)
	.align		4
.L_14:
        /*0058*/ 	.word	index@(_Z28convolution_gpu_shared_inputPfPKfS_jjjj)
        /*005c*/ 	.word	0x00000000


	//----- nvinfo : EIATTR_MIN_STACK_SIZE
	.align		4
.L_15:
        /*0060*/ 	.byte	0x04, 0x12
        /*0062*/ 	.short	(.L_17 - .L_16)
	.align		4
.L_16:
        /*0064*/ 	.word	index@(_Z28convolution_gpu_shared_inputPfPKfS_jjjj)
        /*0068*/ 	.word	0x00000000


	//----- nvinfo : EIATTR_MIN_STACK_SIZE
	.align		4
.L_17:
        /*006c*/ 	.byte	0x04, 0x12
        /*006e*/ 	.short	(.L_19 - .L_18)
	.align		4
.L_18:
        /*0070*/ 	.word	index@(_Z29convolution_gpu_shared_filterPfPKfS_jjjj)
        /*0074*/ 	.word	0x00000000


	//----- nvinfo : EIATTR_MIN_STACK_SIZE
	.align		4
.L_19:
        /*0078*/ 	.byte	0x04, 0x12
        /*007a*/ 	.short	(.L_21 - .L_20)
	.align		4
.L_20:
        /*007c*/ 	.word	index@(_Z21convolution_gpu_no_ifPfPKfS_jjjj)
        /*0080*/ 	.word	0x00000000


	//----- nvinfo : EIATTR_MIN_STACK_SIZE
	.align		4
.L_21:
        /*0084*/ 	.byte	0x04, 0x12
        /*0086*/ 	.short	(.L_23 - .L_22)
	.align		4
.L_22:
        /*0088*/ 	.word	index@(_Z21convolution_gpu_basicPfPKfS_jjjj)
        /*008c*/ 	.word	0x00000000
.L_23:


//--------------------- .nv.compat                --------------------------
	.section	.nv.compat,"",@"SHT_CUDA_COMPAT_INFO"
	.align	4
        /*0000*/ 	.byte	0x02, 0x09, 0x00, 0x00, 0x02, 0x02, 0x01, 0x00, 0x02, 0x05, 0x05, 0x00, 0x03, 0x07, 0x01, 0x01
        /*0010*/ 	.byte	0x02, 0x03, 0x00, 0x00, 0x02, 0x06, 0x01, 0x00, 0x04, 0x0b, 0x08, 0x00, 0x09, 0x00, 0x00, 0x00
        /*0020*/ 	.byte	0x00, 0x00, 0x00, 0x00


//--------------------- .nv.info._Z28convolution_gpu_shared_inputPfPKfS_jjjj --------------------------
	.section	.nv.info._Z28convolution_gpu_shared_inputPfPKfS_jjjj,"",@"SHT_CUDA_INFO"
	.sectionflags	@""
	.align	4


	//----- nvinfo : EIATTR_CUDA_API_VERSION
	.align		4
        /*0000*/ 	.byte	0x04, 0x37
        /*0002*/ 	.short	(.L_25 - .L_24)
.L_24:
        /*0004*/ 	.word	0x00000082


	//----- nvinfo : EIATTR_KPARAM_INFO
	.align		4
.L_25:
        /*0008*/ 	.byte	0x04, 0x17
        /*000a*/ 	.short	(.L_27 - .L_26)
.L_26:
        /*000c*/ 	.word	0x00000000
        /*0010*/ 	.short	0x0006
        /*0012*/ 	.short	0x0024
        /*0014*/ 	.byte	0x00, 0xf0, 0x11, 0x00


	//----- nvinfo : EIATTR_KPARAM_INFO
	.align		4
.L_27:
        /*0018*/ 	.byte	0x04, 0x17
        /*001a*/ 	.short	(.L_29 - .L_28)
.L_28:
        /*001c*/ 	.word	0x00000000
        /*0020*/ 	.short	0x0005
        /*0022*/ 	.short	0x0020
        /*0024*/ 	.byte	0x00, 0xf0, 0x11, 0x00


	//----- nvinfo : EIATTR_KPARAM_INFO
	.align		4
.L_29:
        /*0028*/ 	.byte	0x04, 0x17
        /*002a*/ 	.short	(.L_31 - .L_30)
.L_30:
        /*002c*/ 	.word	0x00000000
        /*0030*/ 	.short	0x0004
        /*0032*/ 	.short	0x001c
        /*0034*/ 	.byte	0x00, 0xf0, 0x11, 0x00


	//----- nvinfo : EIATTR_KPARAM_INFO
	.align		4
.L_31:
        /*0038*/ 	.byte	0x04, 0x17
        /*003a*/ 	.short	(.L_33 - .L_32)
.L_32:
        /*003c*/ 	.word	0x00000000
        /*0040*/ 	.short	0x0003
        /*0042*/ 	.short	0x0018
        /*0044*/ 	.byte	0x00, 0xf0, 0x11, 0x00


	//----- nvinfo : EIATTR_KPARAM_INFO
	.align		4
.L_33:
        /*0048*/ 	.byte	0x04, 0x17
        /*004a*/ 	.short	(.L_35 - .L_34)
.L_34:
        /*004c*/ 	.word	0x00000000
        /*0050*/ 	.short	0x0002
        /*0052*/ 	.short	0x0010
        /*0054*/ 	.byte	0x00, 0xf5, 0x21, 0x00


	//----- nvinfo : EIATTR_KPARAM_INFO
	.align		4
.L_35:
        /*0058*/ 	.byte	0x04, 0x17
        /*005a*/ 	.short	(.L_37 - .L_36)
.L_36:
        /*005c*/ 	.word	0x00000000
        /*0060*/ 	.short	0x0001
        /*0062*/ 	.short	0x0008
        /*0064*/ 	.byte	0x00, 0xf5, 0x21, 0x00


	//----- nvinfo : EIATTR_KPARAM_INFO
	.align		4
.L_37:
        /*0068*/ 	.byte	0x04, 0x17
        /*006a*/ 	.short	(.L_39 - .L_38)
.L_38:
        /*006c*/ 	.word	0x00000000
        /*0070*/ 	.short	0x0000
        /*0072*/ 	.short	0x0000
        /*0074*/ 	.byte	0x00, 0xf5, 0x21, 0x00


	//----- nvinfo : EIATTR_SPARSE_MMA_MASK
	.align		4
.L_39:
        /*0078*/ 	.byte	0x03, 0x50
        /*007a*/ 	.short	0x0000


	//----- nvinfo : EIATTR_MAXREG_COUNT
	.align		4
        /*007c*/ 	.byte	0x03, 0x1b
        /*007e*/ 	.short	0x00ff


	//----- nvinfo : EIATTR_NUM_BARRIERS
	.align		4
        /*0080*/ 	.byte	0x02, 0x4c
        /*0082*/ 	.byte	0x01
	.zero		1


	//----- nvinfo : EIATTR_MERCURY_ISA_VERSION
	.align		4
        /*0084*/ 	.byte	0x03, 0x5f
        /*0086*/ 	.short	0x0101


	//----- nvinfo : EIATTR_VRC_CTA_INIT_COUNT
	.align		4
        /*0088*/ 	.byte	0x02, 0x4a
	.zero		1
	.zero		1


	//----- nvinfo : EIATTR_EXIT_INSTR_OFFSETS
	.align		4
        /*008c*/ 	.byte	0x04, 0x1c
        /*008e*/ 	.short	(.L_41 - .L_40)


	//   ....[0]....
.L_40:
        /*0090*/ 	.word	0x000003c0


	//   ....[1]....
        /*0094*/ 	.word	0x000013f0


	//----- nvinfo : EIATTR_CRS_STACK_SIZE
	.align		4
.L_41:
        /*0098*/ 	.byte	0x04, 0x1e
        /*009a*/ 	.short	(.L_43 - .L_42)
.L_42:
        /*009c*/ 	.word	0x00000000


	//----- nvinfo : EIATTR_CBANK_PARAM_SIZE
	.align		4
.L_43:
        /*00a0*/ 	.byte	0x03, 0x19
        /*00a2*/ 	.short	0x0028


	//----- nvinfo : EIATTR_PARAM_CBANK
	.align		4
        /*00a4*/ 	.byte	0x04, 0x0a
        /*00a6*/ 	.short	(.L_45 - .L_44)
	.align		4
.L_44:
        /*00a8*/ 	.word	index@(.nv.constant0._Z28convolution_gpu_shared_inputPfPKfS_jjjj)
        /*00ac*/ 	.short	0x0380
        /*00ae*/ 	.short	0x0028


	//----- nvinfo : EIATTR_SW_WAR
	.align		4
.L_45:
        /*00b0*/ 	.byte	0x04, 0x36
        /*00b2*/ 	.short	(.L_47 - .L_46)
.L_46:
        /*00b4*/ 	.word	0x00000008
.L_47:


//--------------------- .nv.info._Z29convolution_gpu_shared_filterPfPKfS_jjjj --------------------------
	.section	.nv.info._Z29convolution_gpu_shared_filterPfPKfS_jjjj,"",@"SHT_CUDA_INFO"
	.sectionflags	@""
	.align	4


	//----- nvinfo : EIATTR_CUDA_API_VERSION
	.align		4
        /*0000*/ 	.byte	0x04, 0x37
        /*0002*/ 	.short	(.L_49 - .L_48)
.L_48:
        /*0004*/ 	.word	0x00000082


	//----- nvinfo : EIATTR_KPARAM_INFO
	.align		4
.L_49:
        /*0008*/ 	.byte	0x04, 0x17
        /*000a*/ 	.short	(.L_51 - .L_50)
.L_50:
        /*000c*/ 	.word	0x00000000
        /*0010*/ 	.short	0x0006
        /*0012*/ 	.short	0x0024
        /*0014*/ 	.byte	0x00, 0xf0, 0x11, 0x00


	//----- nvinfo : EIATTR_KPARAM_INFO
	.align		4
.L_51:
        /*0018*/ 	.byte	0x04, 0x17
        /*001a*/ 	.short	(.L_53 - .L_52)
.L_52:
        /*001c*/ 	.word	0x00000000
        /*0020*/ 	.short	0x0005
        /*0022*/ 	.short	0x0020
        /*0024*/ 	.byte	0x00, 0xf0, 0x11, 0x00


	//----- nvinfo : EIATTR_KPARAM_INFO
	.align		4
.L_53:
        /*0028*/ 	.byte	0x04, 0x17
        /*002a*/ 	.short	(.L_55 - .L_54)
.L_54:
        /*002c*/ 	.word	0x00000000
        /*0030*/ 	.short	0x0004
        /*0032*/ 	.short	0x001c
        /*0034*/ 	.byte	0x00, 0xf0, 0x11, 0x00


	//----- nvinfo : EIATTR_KPARAM_INFO
	.align		4
.L_55:
        /*0038*/ 	.byte	0x04, 0x17
        /*003a*/ 	.short	(.L_57 - .L_56)
.L_56:
        /*003c*/ 	.word	0x00000000
        /*0040*/ 	.short	0x0003
        /*0042*/ 	.short	0x0018
        /*0044*/ 	.byte	0x00, 0xf0, 0x11, 0x00


	//----- nvinfo : EIATTR_KPARAM_INFO
	.align		4
.L_57:
        /*0048*/ 	.byte	0x04, 0x17
        /*004a*/ 	.short	(.L_59 - .L_58)
.L_58:
        /*004c*/ 	.word	0x00000000
        /*0050*/ 	.short	0x0002
        /*0052*/ 	.short	0x0010
        /*0054*/ 	.byte	0x00, 0xf5, 0x21, 0x00


	//----- nvinfo : EIATTR_KPARAM_INFO
	.align		4
.L_59:
        /*0058*/ 	.byte	0x04, 0x17
        /*005a*/ 	.short	(.L_61 - .L_60)
.L_60:
        /*005c*/ 	.word	0x00000000
        /*0060*/ 	.short	0x0001
        /*0062*/ 	.short	0x0008
        /*0064*/ 	.byte	0x00, 0xf5, 0x21, 0x00


	//----- nvinfo : EIATTR_KPARAM_INFO
	.align		4
.L_61:
        /*0068*/ 	.byte	0x04, 0x17
        /*006a*/ 	.short	(.L_63 - .L_62)
.L_62:
        /*006c*/ 	.word	0x00000000
        /*0070*/ 	.short	0x0000
        /*0072*/ 	.short	0x0000
        /*0074*/ 	.byte	0x00, 0xf5, 0x21, 0x00


	//----- nvinfo : EIATTR_SPARSE_MMA_MASK
	.align		4
.L_63:
        /*0078*/ 	.byte	0x03, 0x50
        /*007a*/ 	.short	0x0000


	//----- nvinfo : EIATTR_MAXREG_COUNT
	.align		4
        /*007c*/ 	.byte	0x03, 0x1b
        /*007e*/ 	.short	0x00ff


	//----- nvinfo : EIATTR_NUM_BARRIERS
	.align		4
        /*0080*/ 	.byte	0x02, 0x4c
        /*0082*/ 	.byte	0x01
	.zero		1


	//----- nvinfo : EIATTR_MERCURY_ISA_VERSION
	.align		4
        /*0084*/ 	.byte	0x03, 0x5f
        /*0086*/ 	.short	0x0101


	//----- nvinfo : EIATTR_VRC_CTA_INIT_COUNT
	.align		4
        /*0088*/ 	.byte	0x02, 0x4a
	.zero		1
	.zero		1


	//----- nvinfo : EIATTR_EXIT_INSTR_OFFSETS
	.align		4
        /*008c*/ 	.byte	0x04, 0x1c
        /*008e*/ 	.short	(.L_65 - .L_64)


	//   ....[0]....
.L_64:
        /*0090*/ 	.word	0x000002a0


	//   ....[1]....
        /*0094*/ 	.word	0x00001280


	//----- nvinfo : EIATTR_CRS_STACK_SIZE
	.align		4
.L_65:
        /*0098*/ 	.byte	0x04, 0x1e
        /*009a*/ 	.short	(.L_67 - .L_66)
.L_66:
        /*009c*/ 	.word	0x00000000


	//----- nvinfo : EIATTR_CBANK_PARAM_SIZE
	.align		4
.L_67:
        /*00a0*/ 	.byte	0x03, 0x19
        /*00a2*/ 	.short	0x0028


	//----- nvinfo : EIATTR_PARAM_CBANK
	.align		4
        /*00a4*/ 	.byte	0x04, 0x0a
        /*00a6*/ 	.short	(.L_69 - .L_68)
	.align		4
.L_68:
        /*00a8*/ 	.word	index@(.nv.constant0._Z29convolution_gpu_shared_filterPfPKfS_jjjj)
        /*00ac*/ 	.short	0x0380
        /*00ae*/ 	.short	0x0028


	//----- nvinfo : EIATTR_SW_WAR
	.align		4
.L_69:
        /*00b0*/ 	.byte	0x04, 0x36
        /*00b2*/ 	.short	(.L_71 - .L_70)
.L_70:
        /*00b4*/ 	.word	0x00000008
.L_71:


//--------------------- .nv.info._Z21convolution_gpu_no_ifPfPKfS_jjjj --------------------------
	.section	.nv.info._Z21convolution_gpu_no_ifPfPKfS_jjjj,"",@"SHT_CUDA_INFO"
	.sectionflags	@""
	.align	4


	//----- nvinfo : EIATTR_CUDA_API_VERSION
	.align		4
        /*0000*/ 	.byte	0x04, 0x37
        /*0002*/ 	.short	(.L_73 - .L_72)
.L_72:
        /*0004*/ 	.word	0x00000082


	//----- nvinfo : EIATTR_KPARAM_INFO
	.align		4
.L_73:
        /*0008*/ 	.byte	0x04, 0x17
        /*000a*/ 	.short	(.L_75 - .L_74)
.L_74:
        /*000c*/ 	.word	0x00000000
        /*0010*/ 	.short	0x0006
        /*0012*/ 	.short	0x0024
        /*0014*/ 	.byte	0x00, 0xf0, 0x11, 0x00


	//----- nvinfo : EIATTR_KPARAM_INFO
	.align		4
.L_75:
        /*0018*/ 	.byte	0x04, 0x17
        /*001a*/ 	.short	(.L_77 - .L_76)
.L_76:
        /*001c*/ 	.word	0x00000000
        /*0020*/ 	.short	0x0005
        /*0022*/ 	.short	0x0020
        /*0024*/ 	.byte	0x00, 0xf0, 0x11, 0x00


	//----- nvinfo : EIATTR_KPARAM_INFO
	.align		4
.L_77:
        /*0028*/ 	.byte	0x04, 0x17
        /*002a*/ 	.short	(.L_79 - .L_78)
.L_78:
        /*002c*/ 	.word	0x00000000
        /*0030*/ 	.short	0x0004
        /*0032*/ 	.short	0x001c
        /*0034*/ 	.byte	0x00, 0xf0, 0x11, 0x00


	//----- nvinfo : EIATTR_KPARAM_INFO
	.align		4
.L_79:
        /*0038*/ 	.byte	0x04, 0x17
        /*003a*/ 	.short	(.L_81 - .L_80)
.L_80:
        /*003c*/ 	.word	0x00000000
        /*0040*/ 	.short	0x0003
        /*0042*/ 	.short	0x0018
        /*0044*/ 	.byte	0x00, 0xf0, 0x11, 0x00


	//----- nvinfo : EIATTR_KPARAM_INFO
	.align		4
.L_81:
        /*0048*/ 	.byte	0x04, 0x17
        /*004a*/ 	.short	(.L_83 - .L_82)
.L_82:
        /*004c*/ 	.word	0x00000000
        /*0050*/ 	.short	0x0002
        /*0052*/ 	.short	0x0010
        /*0054*/ 	.byte	0x00, 0xf5, 0x21, 0x00


	//----- nvinfo : EIATTR_KPARAM_INFO
	.align		4
.L_83:
        /*0058*/ 	.byte	0x04, 0x17
        /*005a*/ 	.short	(.L_85 - .L_84)
.L_84:
        /*005c*/ 	.word	0x00000000
        /*0060*/ 	.short	0x0001
        /*0062*/ 	.short	0x0008
        /*0064*/ 	.byte	0x00, 0xf5, 0x21, 0x00


	//----- nvinfo : EIATTR_KPARAM_INFO
	.align		4
.L_85:
        /*0068*/ 	.byte	0x04, 0x17
        /*006a*/ 	.short	(.L_87 - .L_86)
.L_86:
        /*006c*/ 	.word	0x00000000
        /*0070*/ 	.short	0x0000
        /*0072*/ 	.short	0x0000
        /*0074*/ 	.byte	0x00, 0xf5, 0x21, 0x00


	//----- nvinfo : EIATTR_SPARSE_MMA_MASK
	.align		4
.L_87:
        /*0078*/ 	.byte	0x03, 0x50
        /*007a*/ 	.short	0x0000


	//----- nvinfo : EIATTR_MAXREG_COUNT
	.align		4
        /*007c*/ 	.byte	0x03, 0x1b
        /*007e*/ 	.short	0x00ff


	//----- nvinfo : EIATTR_MERCURY_ISA_VERSION
	.align		4
        /*0080*/ 	.byte	0x03, 0x5f
        /*0082*/ 	.short	0x0101


	//----- nvinfo : EIATTR_VRC_CTA_INIT_COUNT
	.align		4
        /*0084*/ 	.byte	0x02, 0x4a
	.zero		1
	.zero		1


	//----- nvinfo : EIATTR_EXIT_INSTR_OFFSETS
	.align		4
        /*0088*/ 	.byte	0x04, 0x1c
        /*008a*/ 	.short	(.L_89 - .L_88)


	//   ....[0]....
.L_88:
        /*008c*/ 	.word	0x000000d0


	//   ....[1]....
        /*0090*/ 	.word	0x00001410


	//----- nvinfo : EIATTR_CRS_STACK_SIZE
	.align		4
.L_89:
        /*0094*/ 	.byte	0x04, 0x1e
        /*0096*/ 	.short	(.L_91 - .L_90)
.L_90:
        /*0098*/ 	.word	0x00000000


	//----- nvinfo : EIATTR_CBANK_PARAM_SIZE
	.align		4
.L_91:
        /*009c*/ 	.byte	0x03, 0x19
        /*009e*/ 	.short	0x0028


	//----- nvinfo : EIATTR_PARAM_CBANK
	.align		4
        /*00a0*/ 	.byte	0x04, 0x0a
        /*00a2*/ 	.short	(.L_93 - .L_92)
	.align		4
.L_92:
        /*00a4*/ 	.word	index@(.nv.constant0._Z21convolution_gpu_no_ifPfPKfS_jjjj)
        /*00a8*/ 	.short	0x0380
        /*00aa*/ 	.short	0x0028


	//----- nvinfo : EIATTR_SW_WAR
	.align		4
.L_93:
        /*00ac*/ 	.byte	0x04, 0x36
        /*00ae*/ 	.short	(.L_95 - .L_94)
.L_94:
        /*00b0*/ 	.word	0x00000008
.L_95:


//--------------------- .nv.info._Z21convolution_gpu_basicPfPKfS_jjjj --------------------------
	.section	.nv.info._Z21convolution_gpu_basicPfPKfS_jjjj,"",@"SHT_CUDA_INFO"
	.sectionflags	@""
	.align	4


	//----- nvinfo : EIATTR_CUDA_API_VERSION
	.align		4
        /*0000*/ 	.byte	0x04, 0x37
        /*0002*/ 	.short	(.L_97 - .L_96)
.L_96:
        /*0004*/ 	.word	0x00000082


	//----- nvinfo : EIATTR_KPARAM_INFO
	.align		4
.L_97:
        /*0008*/ 	.byte	0x04, 0x17
        /*000a*/ 	.short	(.L_99 - .L_98)
.L_98:
        /*000c*/ 	.word	0x00000000
        /*0010*/ 	.short	0x0006
        /*0012*/ 	.short	0x0024
        /*0014*/ 	.byte	0x00, 0xf0, 0x11, 0x00


	//----- nvinfo : EIATTR_KPARAM_INFO
	.align		4
.L_99:
        /*0018*/ 	.byte	0x04, 0x17
        /*001a*/ 	.short	(.L_101 - .L_100)
.L_100:
        /*001c*/ 	.word	0x00000000
        /*0020*/ 	.short	0x0005
        /*0022*/ 	.short	0x0020
        /*0024*/ 	.byte	0x00, 0xf0, 0x11, 0x00


	//----- nvinfo : EIATTR_KPARAM_INFO
	.align		4
.L_101:
        /*0028*/ 	.byte	0x04, 0x17
        /*002a*/ 	.short	(.L_103 - .L_102)
.L_102:
        /*002c*/ 	.word	0x00000000
        /*0030*/ 	.short	0x0004
        /*0032*/ 	.short	0x001c
        /*0034*/ 	.byte	0x00, 0xf0, 0x11, 0x00


	//----- nvinfo : EIATTR_KPARAM_INFO
	.align		4
.L_103:
        /*0038*/ 	.byte	0x04, 0x17
        /*003a*/ 	.short	(.L_105 - .L_104)
.L_104:
        /*003c*/ 	.word	0x00000000
        /*0040*/ 	.short	0x0003
        /*0042*/ 	.short	0x0018
        /*0044*/ 	.byte	0x00, 0xf0, 0x11, 0x00


	//----- nvinfo : EIATTR_KPARAM_INFO
	.align		4
.L_105:
        /*0048*/ 	.byte	0x04, 0x17
        /*004a*/ 	.short	(.L_107 - .L_106)
.L_106:
        /*004c*/ 	.word	0x00000000
        /*0050*/ 	.short	0x0002
        /*0052*/ 	.short	0x0010
        /*0054*/ 	.byte	0x00, 0xf5, 0x21, 0x00


	//----- nvinfo : EIATTR_KPARAM_INFO
	.align		4
.L_107:
        /*0058*/ 	.byte	0x04, 0x17
        /*005a*/ 	.short	(.L_109 - .L_108)
.L_108:
        /*005c*/ 	.word	0x00000000
        /*0060*/ 	.short	0x0001
        /*0062*/ 	.short	0x0008
        /*0064*/ 	.byte	0x00, 0xf5, 0x21, 0x00


	//----- nvinfo : EIATTR_KPARAM_INFO
	.align		4
.L_109:
        /*0068*/ 	.byte	0x04, 0x17
        /*006a*/ 	.short	(.L_111 - .L_110)
.L_110:
        /*006c*/ 	.word	0x00000000
        /*0070*/ 	.short	0x0000
        /*0072*/ 	.short	0x0000
        /*0074*/ 	.byte	0x00, 0xf5, 0x21, 0x00


	//----- nvinfo : EIATTR_SPARSE_MMA_MASK
	.align		4
.L_111:
        /*0078*/ 	.byte	0x03, 0x50
        /*007a*/ 	.short	0x0000


	//----- nvinfo : EIATTR_MAXREG_COUNT
	.align		4
        /*007c*/ 	.byte	0x03, 0x1b
        /*007e*/ 	.short	0x00ff


	//----- nvinfo : EIATTR_MERCURY_ISA_VERSION
	.align		4
        /*0080*/ 	.byte	0x03, 0x5f
        /*0082*/ 	.short	0x0101


	//----- nvinfo : EIATTR_VRC_CTA_INIT_COUNT
	.align		4
        /*0084*/ 	.byte	0x02, 0x4a
	.zero		1
	.zero		1


	//----- nvinfo : EIATTR_EXIT_INSTR_OFFSETS
	.align		4
        /*0088*/ 	.byte	0x04, 0x1c
        /*008a*/ 	.short	(.L_113 - .L_112)


	//   ....[0]....
.L_112:
        /*008c*/ 	.word	0x000000c0


	//   ....[1]....
        /*0090*/ 	.word	0x000011a0


	//----- nvinfo : EIATTR_CRS_STACK_SIZE
	.align		4
.L_113:
        /*0094*/ 	.byte	0x04, 0x1e
        /*0096*/ 	.short	(.L_115 - .L_114)
.L_114:
        /*0098*/ 	.word	0x00000000


	//----- nvinfo : EIATTR_CBANK_PARAM_SIZE
	.align		4
.L_115:
        /*009c*/ 	.byte	0x03, 0x19
        /*009e*/ 	.short	0x0028


	//----- nvinfo : EIATTR_PARAM_CBANK
	.align		4
        /*00a0*/ 	.byte	0x04, 0x0a
        /*00a2*/ 	.short	(.L_117 - .L_116)
	.align		4
.L_116:
        /*00a4*/ 	.word	index@(.nv.constant0._Z21convolution_gpu_basicPfPKfS_jjjj)
        /*00a8*/ 	.short	0x0380
        /*00aa*/ 	.short	0x0028


	//----- nvinfo : EIATTR_SW_WAR
	.align		4
.L_117:
        /*00ac*/ 	.byte	0x04, 0x36
        /*00ae*/ 	.short	(.L_119 - .L_118)
.L_118:
        /*00b0*/ 	.word	0x00000008
.L_119:


//--------------------- .nv.callgraph             --------------------------
	.section	.nv.callgraph,"",@"SHT_CUDA_CALLGRAPH"
	.align	4
	.sectionentsize	8
	.align		4
        /*0000*/ 	.word	0x00000000
	.align		4
        /*0004*/ 	.word	0xffffffff
	.align		4
        /*0008*/ 	.word	0x00000000
	.align		4
        /*000c*/ 	.word	0xfffffffe
	.align		4
        /*0010*/ 	.word	0x00000000
	.align		4
        /*0014*/ 	.word	0xfffffffd
	.align		4
        /*0018*/ 	.word	0x00000000
	.align		4
        /*001c*/ 	.word	0xfffffffc


//--------------------- .text._Z28convolution_gpu_shared_inputPfPKfS_jjjj --------------------------
	.section	.text._Z28convolution_gpu_shared_inputPfPKfS_jjjj,"ax",@progbits
	.align	128
        .global         _Z28convolution_gpu_shared_inputPfPKfS_jjjj
        .type           _Z28convolution_gpu_shared_inputPfPKfS_jjjj,@function
        .size           _Z28convolution_gpu_shared_inputPfPKfS_jjjj,(.L_x_64 - _Z28convolution_gpu_shared_inputPfPKfS_jjjj)
        .other          _Z28convolution_gpu_shared_inputPfPKfS_jjjj,@"STO_CUDA_ENTRY STV_DEFAULT"
_Z28convolution_gpu_shared_inputPfPKfS_jjjj:
.text._Z28convolution_gpu_shared_inputPfPKfS_jjjj:
[----:B------:R-:W-:Y:S01]  /*0000*/  LDC R1, c[0x0][0x37c] ;  /* 0x0000df00ff017b82 */ /* 0x000fe20000000800 */
[----:B------:R-:W0:Y:S07]  /*0010*/  S2R R0, SR_TID.X ;  /* 0x0000000000007919 */ /* 0x000e2e0000002100 */
[----:B------:R-:W1:Y:S01]  /*0020*/  LDC R15, c[0x0][0x3a4] ;  /* 0x0000e900ff0f7b82 */ /* 0x000e620000000800 */
[----:B------:R-:W1:Y:S01]  /*0030*/  LDCU UR10, c[0x0][0x360] ;  /* 0x00006c00ff0a77ac */ /* 0x000e620008000800 */
[----:B------:R-:W-:Y:S01]  /*0040*/  BSSY.RECONVERGENT B0, `(.L_x_0) ;  /* 0x0000033000007945 */ /* 0x000fe20003800200 */
[----:B------:R-:W2:Y:S01]  /*0050*/  S2R R2, SR_TID.Y ;  /* 0x0000000000027919 */ /* 0x000ea20000002200 */
[----:B------:R-:W3:Y:S04]  /*0060*/  LDCU UR11, c[0x0][0x364] ;  /* 0x00006c80ff0b77ac */ /* 0x000ee80008000800 */
[----:B------:R-:W4:Y:S01]  /*0070*/  S2UR UR4, SR_CTAID.X ;  /* 0x00000000000479c3 */ /* 0x000f220000002500 */
[----:B------:R-:W0:Y:S01]  /*0080*/  LDCU.64 UR8, c[0x0][0x358] ;  /* 0x00006b00ff0877ac */ /* 0x000e220008000a00 */
[----:B------:R-:W0:Y:S06]  /*0090*/  LDCU UR12, c[0x0][0x398] ;  /* 0x00007300ff0c77ac */ /* 0x000e2c0008000800 */
[----:B------:R-:W3:Y:S01]  /*00a0*/  S2UR UR5, SR_CTAID.Y ;  /* 0x00000000000579c3 */ /* 0x000ee20000002600 */
[----:B-1----:R-:W-:-:S04]  /*00b0*/  LEA R3, R15, UR10, 0x1 ;  /* 0x0000000a0f037c11 */ /* 0x002fc8000f8e08ff */
[----:B0-----:R-:W-:Y:S01]  /*00c0*/  ISETP.GE.U32.AND P0, PT, R0, R3, PT ;  /* 0x000000030000720c */ /* 0x001fe20003f06070 */
[----:B----4-:R-:W-:-:S06]  /*00d0*/  UIMAD UR4, UR4, UR10, URZ ;  /* 0x0000000a040472a4 */ /* 0x010fcc000f8e02ff */
[----:B------:R-:W-:Y:S01]  /*00e0*/  IADD3 R4, PT, PT, R0, UR4, RZ ;  /* 0x0000000400047c10 */ /* 0x000fe2000fffe0ff */
[----:B---3--:R-:W-:-:S06]  /*00f0*/  UIMAD UR5, UR5, UR11, URZ ;  /* 0x0000000b050572a4 */ /* 0x008fcc000f8e02ff */
[----:B--2---:R-:W-:Y:S01]  /*0100*/  IADD3 R5, PT, PT, R2, UR5, RZ ;  /* 0x0000000502057c10 */ /* 0x004fe2000fffe0ff */
[----:B------:R-:W-:Y:S06]  /*0110*/  @P0 BRA `(.L_x_1) ;  /* 0x0000000000940947 */ /* 0x000fec0003800000 */
[C---:B------:R-:W-:Y:S01]  /*0120*/  IADD3 R10, PT, PT, -R15.reuse, UR4, RZ ;  /* 0x000000040f0a7c10 */ /* 0x040fe2000fffe1ff */
[----:B------:R-:W-:Y:S01]  /*0130*/  IMAD.MOV.U32 R12, RZ, RZ, R0 ;  /* 0x000000ffff0c7224 */ /* 0x000fe200078e0000 */
[C---:B------:R-:W-:Y:S02]  /*0140*/  IADD3 R11, PT, PT, -R15.reuse, UR5, RZ ;  /* 0x000000050f0b7c10 */ /* 0x040fe4000fffe1ff */
[----:B------:R-:W-:-:S07]  /*0150*/  LEA R15, R15, UR11, 0x1 ;  /* 0x0000000b0f0f7c11 */ /* 0x000fce000f8e08ff */
.L_x_7:
[----:B------:R-:W-:Y:S01]  /*0160*/  ISETP.GE.U32.AND P0, PT, R2, R15, PT ;  /* 0x0000000f0200720c */ /* 0x000fe20003f06070 */
[----:B------:R-:W-:-:S12]  /*0170*/  BSSY.RECONVERGENT B1, `(.L_x_2) ;  /* 0x000001c000017945 */ /* 0x000fd80003800200 */
[----:B0-2---:R-:W-:Y:S05]  /*0180*/  @P0 BRA `(.L_x_3) ;  /* 0x0000000000680947 */ /* 0x005fea0003800000 */
[----:B------:R-:W0:Y:S01]  /*0190*/  LDCU UR6, c[0x0][0x398] ;  /* 0x00007300ff0677ac */ /* 0x000e220008000800 */
[----:B------:R-:W1:Y:S01]  /*01a0*/  LDC R16, c[0x0][0x39c] ;  /* 0x0000e700ff107b82 */ /* 0x000e620000000800 */
[----:B------:R-:W-:Y:S02]  /*01b0*/  IADD3 R17, PT, PT, R10, R12, RZ ;  /* 0x0000000c0a117210 */ /* 0x000fe40007ffe0ff */
[----:B------:R-:W-:-:S05]  /*01c0*/  MOV R14, R2 ;  /* 0x00000002000e7202 */ /* 0x000fca0000000f00 */
[----:B------:R-:W2:Y:S01]  /*01d0*/  LDC.64 R6, c[0x0][0x380] ;  /* 0x0000e000ff067b82 */ /* 0x000ea20000000a00 */
[----:B0-----:R-:W-:-:S04]  /*01e0*/  ISETP.GE.U32.AND P0, PT, R17, UR6, PT ;  /* 0x0000000611007c0c */ /* 0x001fc8000bf06070 */
[----:B------:R-:W-:-:S13]  /*01f0*/  ISETP.GT.AND P0, PT, R17, -0x1, !P0 ;  /* 0xffffffff1100780c */ /* 0x000fda0004704270 */
.L_x_6:
[----:B------:R-:W-:Y:S01]  /*0200*/  IMAD.IADD R9, R11, 0x1, R14 ;  /* 0x000000010b097824 */ /* 0x000fe200078e020e */
[----:B------:R-:W-:Y:S04]  /*0210*/  BSSY.RECONVERGENT B2, `(.L_x_4) ;  /* 0x000000e000027945 */ /* 0x000fe80003800200 */
[----:B-1----:R-:W-:-:S04]  /*0220*/  ISETP.GE.U32.AND P1, PT, R9, R16, PT ;  /* 0x000000100900720c */ /* 0x002fc80003f26070 */
[----:B------:R-:W-:-:S04]  /*0230*/  ISETP.GT.AND P1, PT, R9, -0x1, !P1 ;  /* 0xffffffff0900780c */ /* 0x000fc80004f24270 */
[----:B------:R-:W-:-:S13]  /*0240*/  PLOP3.LUT P1, PT, P0, P1, PT, 0x80, 0x8 ;  /* 0x000000000008781c */ /* 0x000fda0000723070 */
[----:B0-----:R-:W-:Y:S05]  /*0250*/  @!P1 BRA `(.L_x_5) ;  /* 0x0000000000249947 */ /* 0x001fea0003800000 */
[----:B------:R-:W-:-:S04]  /*0260*/  IMAD R9, R9, UR12, R17 ;  /* 0x0000000c09097c24 */ /* 0x000fc8000f8e0211 */
[----:B--2---:R-:W-:-:S06]  /*0270*/  IMAD.WIDE.U32 R8, R9, 0x4, R6 ;  /* 0x0000000409087825 */ /* 0x004fcc00078e0006 */
[----:B------:R-:W2:Y:S01]  /*0280*/  LDG.E R8, desc[UR8][R8.64] ;  /* 0x0000000808087981 */ /* 0x000ea2000c1e1900 */
[----:B------:R-:W0:Y:S01]  /*0290*/  S2UR UR7, SR_CgaCtaId ;  /* 0x00000000000779c3 */ /* 0x000e220000008800 */
[----:B------:R-:W-:Y:S01]  /*02a0*/  UMOV UR6, 0x400 ;  /* 0x0000040000067882 */ /* 0x000fe20000000000 */
[----:B------:R-:W-:Y:S01]  /*02b0*/  IMAD R13, R3, R14, R12 ;  /* 0x0000000e030d7224 */ /* 0x000fe200078e020c */
[----:B0-----:R-:W-:-:S06]  /*02c0*/  ULEA UR6, UR7, UR6, 0x18 ;  /* 0x0000000607067291 */ /* 0x001fcc000f8ec0ff */
[----:B------:R-:W-:-:S05]  /*02d0*/  LEA R13, R13, UR6, 0x2 ;  /* 0x000000060d0d7c11 */ /* 0x000fca000f8e10ff */
[----:B--2---:R0:W-:Y:S02]  /*02e0*/  STS [R13], R8 ;  /* 0x000000080d007388 */ /* 0x0041e40000000800 */
.L_x_5:
[----:B------:R-:W-:Y:S05]  /*02f0*/  BSYNC.RECONVERGENT B2 ;  /* 0x0000000000027941 */ /* 0x000fea0003800200 */
.L_x_4:
[----:B------:R-:W-:-:S04]  /*0300*/  IADD3 R14, PT, PT, R14, UR11, RZ ;  /* 0x0000000b0e0e7c10 */ /* 0x000fc8000fffe0ff */
[----:B------:R-:W-:-:S13]  /*0310*/  ISETP.GE.U32.AND P1, PT, R14, R15, PT ;  /* 0x0000000f0e00720c */ /* 0x000fda0003f26070 */
[----:B------:R-:W-:Y:S05]  /*0320*/  @!P1 BRA `(.L_x_6) ;  /* 0xfffffffc00b49947 */ /* 0x000fea000383ffff */
.L_x_3:
[----:B------:R-:W-:Y:S05]  /*0330*/  BSYNC.RECONVERGENT B1 ;  /* 0x0000000000017941 */ /* 0x000fea0003800200 */
.L_x_2:
[----:B------:R-:W-:-:S04]  /*0340*/  IADD3 R12, PT, PT, R12, UR10, RZ ;  /* 0x0000000a0c0c7c10 */ /* 0x000fc8000fffe0ff */
[----:B------:R-:W-:-:S13]  /*0350*/  ISETP.GE.U32.AND P0, PT, R12, R3, PT ;  /* 0x000000030c00720c */ /* 0x000fda0003f06070 */
[----:B------:R-:W-:Y:S05]  /*0360*/  @!P0 BRA `(.L_x_7) ;  /* 0xfffffffc007c8947 */ /* 0x000fea000383ffff */
.L_x_1:
[----:B------:R-:W-:Y:S05]  /*0370*/  BSYNC.RECONVERGENT B0 ;  /* 0x0000000000007941 */ /* 0x000fea0003800200 */
.L_x_0:
[----:B------:R-:W1:Y:S01]  /*0380*/  LDCU.64 UR6, c[0x0][0x398] ;  /* 0x00007300ff0677ac */ /* 0x000e620008000a00 */
[----:B------:R-:W-:Y:S01]  /*0390*/  BAR.SYNC.DEFER_BLOCKING 0x0 ;  /* 0x0000000000007b1d */ /* 0x000fe20000010000 */
[----:B-1----:R-:W-:-:S04]  /*03a0*/  ISETP.GE.U32.AND P0, PT, R5, UR7, PT ;  /* 0x0000000705007c0c */ /* 0x002fc8000bf06070 */
[----:B------:R-:W-:-:S13]  /*03b0*/  ISETP.GE.U32.OR P0, PT, R4, UR6, P0 ;  /* 0x0000000604007c0c */ /* 0x000fda0008706470 */
[----:B------:R-:W-:Y:S05]  /*03c0*/  @P0 EXIT ;  /* 0x000000000000094d */ /* 0x000fea0003800000 */
[----:B------:R-:W1:Y:S01]  /*03d0*/  LDC.64 R10, c[0x0][0x3a0] ;  /* 0x0000e800ff0a7b82 */ /* 0x000e620000000a00 */
[----:B0-----:R-:W-:Y:S01]  /*03e0*/  IMAD.MOV R8, RZ, RZ, -R5 ;  /* 0x000000ffff087224 */ /* 0x001fe200078e0a05 */
[----:B--2---:R-:W-:Y:S01]  /*03f0*/  IADD3 R6, PT, PT, -R5, UR7, RZ ;  /* 0x0000000705067c10 */ /* 0x004fe2000fffe1ff */
[----:B------:R-:W-:Y:S01]  /*0400*/  BSSY.RECONVERGENT B1, `(.L_x_8) ;  /* 0x00000f9000017945 */ /* 0x000fe20003800200 */
[----:B------:R-:W-:Y:S01]  /*0410*/  IADD3 R7, PT, PT, -R4, UR6, RZ ;  /* 0x0000000604077c10 */ /* 0x000fe2000fffe1ff */
[----:B------:R-:W-:Y:S01]  /*0420*/  HFMA2 R16, -RZ, RZ, 0, 0 ;  /* 0x00000000ff107431 */ /* 0x000fe200000001ff */
[-C--:B-1----:R-:W-:Y:S02]  /*0430*/  VIADDMNMX.U32 R6, R6, R11.reuse, R10, PT ;  /* 0x0000000b06067246 */ /* 0x082fe4000380000a */
[----:B------:R-:W-:Y:S02]  /*0440*/  VIADDMNMX R13, R8, R11, RZ, !PT ;  /* 0x0000000b080d7246 */ /* 0x000fe400078001ff */
[----:B------:R-:W-:-:S02]  /*0450*/  IADD3 R8, PT, PT, -R4, RZ, RZ ;  /* 0x000000ff04087210 */ /* 0x000fc40007ffe1ff */
[----:B------:R-:W-:Y:S02]  /*0460*/  ISETP.GE.U32.AND P0, PT, R13, R6, PT ;  /* 0x000000060d00720c */ /* 0x000fe40003f06070 */
[-C--:B------:R-:W-:Y:S02]  /*0470*/  VIADDMNMX.U32 R7, R7, R11.reuse, R10, PT ;  /* 0x0000000b07077246 */ /* 0x080fe4000380000a */
[----:B------:R-:W-:-:S09]  /*0480*/  VIADDMNMX R8, R8, R11, RZ, !PT ;  /* 0x0000000b08087246 */ /* 0x000fd200078001ff */
[----:B------:R-:W-:Y:S05]  /*0490*/  @P0 BRA `(.L_x_9) ;  /* 0x0000000c00bc0947 */ /* 0x000fea0003800000 */
[----:B------:R-:W-:Y:S02]  /*04a0*/  IMAD.IADD R12, R7, 0x1, -R8 ;  /* 0x00000001070c7824 */ /* 0x000fe400078e0a08 */
[----:B------:R-:W-:-:S03]  /*04b0*/  IMAD.MOV.U32 R16, RZ, RZ, RZ ;  /* 0x000000ffff107224 */ /* 0x000fc600078e00ff */
[C---:B------:R-:W-:Y:S02]  /*04c0*/  LOP3.LUT R10, R12.reuse, 0xf, RZ, 0xc0, !PT ;  /* 0x0000000f0c0a7812 */ /* 0x040fe400078ec0ff */
[----:B------:R-:W-:Y:S02]  /*04d0*/  LOP3.LUT R11, R12, 0x7, RZ, 0xc0, !PT ;  /* 0x000000070c0b7812 */ /* 0x000fe400078ec0ff */
[----:B------:R-:W-:Y:S02]  /*04e0*/  IADD3 R9, PT, PT, R10, -0x1, RZ ;  /* 0xffffffff0a097810 */ /* 0x000fe40007ffe0ff */
[----:B------:R-:W-:Y:S02]  /*04f0*/  IADD3 R14, PT, PT, R11, -0x1, RZ ;  /* 0xffffffff0b0e7810 */ /* 0x000fe40007ffe0ff */
[----:B------:R-:W-:Y:S02]  /*0500*/  LOP3.LUT R22, R12, 0xfffffff0, RZ, 0xc0, !PT ;  /* 0xfffffff00c167812 */ /* 0x000fe400078ec0ff */
[----:B------:R-:W-:-:S02]  /*0510*/  ISETP.GE.U32.AND P0, PT, R9, 0x7, PT ;  /* 0x000000070900780c */ /* 0x000fc40003f06070 */
[----:B------:R-:W-:Y:S02]  /*0520*/  ISETP.GE.U32.AND P1, PT, R14, 0x3, PT ;  /* 0x000000030e00780c */ /* 0x000fe40003f26070 */
[----:B------:R-:W-:Y:S02]  /*0530*/  LOP3.LUT R12, R12, 0x3, RZ, 0xc0, !PT ;  /* 0x000000030c0c7812 */ /* 0x000fe400078ec0ff */
[----:B------:R-:W-:-:S09]  /*0540*/  IADD3 R22, PT, PT, -R22, RZ, RZ ;  /* 0x000000ff16167210 */ /* 0x000fd20007ffe1ff */
.L_x_20:
[----:B------:R-:W-:Y:S01]  /*0550*/  ISETP.GE.U32.AND P2, PT, R8, R7, PT ;  /* 0x000000070800720c */ /* 0x000fe20003f46070 */
[----:B------:R-:W-:-:S12]  /*0560*/  BSSY.RECONVERGENT B0, `(.L_x_10) ;  /* 0x00000df000007945 */ /* 0x000fd80003800200 */
[----:B------:R-:W-:Y:S05]  /*0570*/  @P2 BRA `(.L_x_11) ;  /* 0x0000000c00742947 */ /* 0x000fea0003800000 */
[----:B------:R-:W-:Y:S01]  /*0580*/  IADD3 R9, PT, PT, R8, -R7, RZ ;  /* 0x8000000708097210 */ /* 0x000fe20007ffe0ff */
[----:B------:R-:W-:Y:S01]  /*0590*/  IMAD.IADD R14, R2, 0x1, R13 ;  /* 0x00000001020e7824 */ /* 0x000fe200078e020d */
[----:B------:R-:W-:Y:S01]  /*05a0*/  BSSY.RECONVERGENT B2, `(.L_x_12) ;  /* 0x0000069000027945 */ /* 0x000fe20003800200 */
[----:B------:R-:W-:Y:S02]  /*05b0*/  MOV R26, R8 ;  /* 0x00000008001a7202 */ /* 0x000fe40000000f00 */
[----:B------:R-:W-:Y:S01]  /*05c0*/  ISETP.GT.U32.AND P2, PT, R9, -0x10, PT ;  /* 0xfffffff00900780c */ /* 0x000fe20003f44070 */
[----:B------:R-:W-:-:S05]  /*05d0*/  IMAD R9, R3, R14, RZ ;  /* 0x0000000e03097224 */ /* 0x000fca00078e02ff */
[----:B------:R-:W-:-:S07]  /*05e0*/  IADD3 R23, PT, PT, R9, R0, RZ ;  /* 0x0000000009177210 */ /* 0x000fce0007ffe0ff */
[----:B------:R-:W-:Y:S05]  /*05f0*/  @P2 BRA `(.L_x_13) ;  /* 0x00000004008c2947 */ /* 0x000fea0003800000 */
[----:B------:R-:W0:Y:S01]  /*0600*/  S2UR UR5, SR_CgaCtaId ;  /* 0x00000000000579c3 */ /* 0x000e220000008800 */
[----:B------:R-:W1:Y:S01]  /*0610*/  LDCU UR6, c[0x0][0x3a0] ;  /* 0x00007400ff0677ac */ /* 0x000e620008000800 */
[----:B------:R-:W-:Y:S01]  /*0620*/  IADD3 R9, PT, PT, R9, R0, R8 ;  /* 0x0000000009097210 */ /* 0x000fe20007ffe008 */
[----:B------:R-:W-:Y:S01]  /*0630*/  BSSY.RECONVERGENT B3, `(.L_x_14) ;  /* 0x000005e000037945 */ /* 0x000fe20003800200 */
[----:B------:R-:W-:Y:S01]  /*0640*/  IADD3 R24, PT, PT, R8, 0x7, RZ ;  /* 0x0000000708187810 */ /* 0x000fe20007ffe0ff */
[----:B------:R-:W-:Y:S01]  /*0650*/  UMOV UR4, 0x400 ;  /* 0x0000040000047882 */ /* 0x000fe20000000000 */
[----:B------:R-:W-:Y:S02]  /*0660*/  IMAD.MOV.U32 R26, RZ, RZ, R22 ;  /* 0x000000ffff1a7224 */ /* 0x000fe400078e0016 */
[----:B------:R-:W2:Y:S01]  /*0670*/  LDC.64 R14, c[0x0][0x388] ;  /* 0x0000e200ff0e7b82 */ /* 0x000ea20000000a00 */
[----:B0-----:R-:W-:-:S06]  /*0680*/  ULEA UR4, UR5, UR4, 0x18 ;  /* 0x0000000405047291 */ /* 0x001fcc000f8ec0ff */
[----:B------:R-:W-:Y:S01]  /*0690*/  LEA R25, R9, UR4, 0x2 ;  /* 0x0000000409197c11 */ /* 0x000fe2000f8e10ff */
[----:B-1----:R-:W-:-:S03]  /*06a0*/  IMAD R9, R13, UR6, R8 ;  /* 0x000000060d097c24 */ /* 0x002fc6000f8e0208 */
[----:B------:R-:W-:-:S07]  /*06b0*/  IADD3 R25, PT, PT, R25, 0x20, RZ ;  /* 0x0000002019197810 */ /* 0x000fce0007ffe0ff */
.L_x_15:
[C-C-:B--2---:R-:W-:Y:S01]  /*06c0*/  IMAD.WIDE.U32 R28, R9.reuse, 0x4, R14.reuse ;  /* 0x00000004091c7825 */ /* 0x144fe200078e000e */
[----:B------:R-:W-:Y:S01]  /*06d0*/  IADD3 R21, PT, PT, R9, 0x1, RZ ;  /* 0x0000000109157810 */ /* 0x000fe20007ffe0ff */
[----:B------:R-:W0:Y:S04]  /*06e0*/  LDS R17, [R25+-0x20] ;  /* 0xffffe00019117984 */ /* 0x000e280000000800 */
[----:B------:R1:W0:Y:S01]  /*06f0*/  LDG.E R29, desc[UR8][R28.64] ;  /* 0x000000081c1d7981 */ /* 0x000222000c1e1900 */
[----:B------:R-:W-:-:S06]  /*0700*/  IMAD.WIDE.U32 R20, R21, 0x4, R14 ;  /* 0x0000000415147825 */ /* 0x000fcc00078e000e */
[----:B------:R-:W2:Y:S01]  /*0710*/  LDG.E R20, desc[UR8][R20.64] ;  /* 0x0000000814147981 */ /* 0x000ea2000c1e1900 */
[----:B------:R-:W-:-:S03]  /*0720*/  IADD3 R19, PT, PT, R9, 0x2, RZ ;  /* 0x0000000209137810 */ /* 0x000fc60007ffe0ff */
[----:B-1----:R-:W2:Y:S02]  /*0730*/  LDS R28, [R25+-0x1c] ;  /* 0xffffe400191c7984 */ /* 0x002ea40000000800 */
[----:B------:R-:W-:-:S06]  /*0740*/  IMAD.WIDE.U32 R18, R19, 0x4, R14 ;  /* 0x0000000413127825 */ /* 0x000fcc00078e000e */
[----:B------:R1:W3:Y:S02]  /*0750*/  LDG.E R18, desc[UR8][R18.64] ;  /* 0x0000000812127981 */ /* 0x0002e4000c1e1900 */
[----:B-1----:R-:W-:Y:S02]  /*0760*/  VIADD R19, R9, 0x3 ;  /* 0x0000000309137836 */ /* 0x002fe40000000000 */
[----:B0-----:R-:W-:Y:S02]  /*0770*/  FFMA R27, R29, R17, R16 ;  /* 0x000000111d1b7223 */ /* 0x001fe40000000010 */
[----:B------:R-:W-:Y:S01]  /*0780*/  IMAD.WIDE.U32 R16, R19, 0x4, R14 ;  /* 0x0000000413107825 */ /* 0x000fe200078e000e */
[----:B------:R-:W-:Y:S01]  /*0790*/  IADD3 R29, PT, PT, R9, 0x4, RZ ;  /* 0x00000004091d7810 */ /* 0x000fe20007ffe0ff */
[----:B------:R-:W3:Y:S04]  /*07a0*/  LDS R19, [R25+-0x18] ;  /* 0xffffe80019137984 */ /* 0x000ee80000000800 */
[----:B------:R0:W4:Y:S01]  /*07b0*/  LDG.E R16, desc[UR8][R16.64] ;  /* 0x0000000810107981 */ /* 0x000122000c1e1900 */
[----:B--2---:R-:W-:Y:S01]  /*07c0*/  FFMA R27, R20, R28, R27 ;  /* 0x0000001c141b7223 */ /* 0x004fe2000000001b */
[----:B------:R-:W-:-:S02]  /*07d0*/  IMAD.WIDE.U32 R20, R29, 0x4, R14 ;  /* 0x000000041d147825 */ /* 0x000fc400078e000e */
[----:B------:R-:W-:Y:S04]  /*07e0*/  LDS R28, [R25+-0xc] ;  /* 0xfffff400191c7984 */ /* 0x000fe80000000800 */
[----:B------:R1:W2:Y:S01]  /*07f0*/  LDG.E R20, desc[UR8][R20.64] ;  /* 0x0000000814147981 */ /* 0x0002a2000c1e1900 */
[----:B------:R-:W-:-:S03]  /*0800*/  IADD3 R29, PT, PT, R9, 0x5, RZ ;  /* 0x00000005091d7810 */ /* 0x000fc60007ffe0ff */
[----:B0-----:R-:W4:Y:S04]  /*0810*/  LDS R17, [R25+-0x14] ;  /* 0xffffec0019117984 */ /* 0x001f280000000800 */
[----:B-1----:R-:W2:Y:S01]  /*0820*/  LDS R21, [R25+-0x10] ;  /* 0xfffff00019157984 */ /* 0x002ea20000000800 */
[----:B---3--:R-:W-:Y:S01]  /*0830*/  FFMA R27, R18, R19, R27 ;  /* 0x00000013121b7223 */ /* 0x008fe2000000001b */
[----:B------:R-:W-:-:S06]  /*0840*/  IMAD.WIDE.U32 R18, R29, 0x4, R14 ;  /* 0x000000041d127825 */ /* 0x000fcc00078e000e */
[----:B------:R0:W3:Y:S01]  /*0850*/  LDG.E R18, desc[UR8][R18.64] ;  /* 0x0000000812127981 */ /* 0x0000e2000c1e1900 */
[----:B------:R-:W-:Y:S01]  /*0860*/  IADD3 R29, PT, PT, R9, 0x6, RZ ;  /* 0x00000006091d7810 */ /* 0x000fe20007ffe0ff */
[----:B----4-:R-:W-:-:S04]  /*0870*/  FFMA R27, R16, R17, R27 ;  /* 0x00000011101b7223 */ /* 0x010fc8000000001b */
[----:B------:R-:W-:-:S06]  /*0880*/  IMAD.WIDE.U32 R16, R29, 0x4, R14 ;  /* 0x000000041d107825 */ /* 0x000fcc00078e000e */
[----:B------:R1:W4:Y:S01]  /*0890*/  LDG.E R16, desc[UR8][R16.64] ;  /* 0x0000000810107981 */ /* 0x000322000c1e1900 */
[----:B--2---:R-:W-:Y:S01]  /*08a0*/  FFMA R27, R20, R21, R27 ;  /* 0x00000015141b7223 */ /* 0x004fe2000000001b */
[----:B------:R-:W-:-:S04]  /*08b0*/  VIADD R21, R9, 0x7 ;  /* 0x0000000709157836 */ /* 0x000fc80000000000 */
[----:B------:R-:W-:Y:S01]  /*08c0*/  IMAD.WIDE.U32 R20, R21, 0x4, R14 ;  /* 0x0000000415147825 */ /* 0x000fe200078e000e */
[----:B0-----:R-:W-:Y:S01]  /*08d0*/  IADD3 R19, PT, PT, R9, 0x8, RZ ;  /* 0x0000000809137810 */ /* 0x001fe20007ffe0ff */
[----:B-1----:R-:W4:Y:S04]  /*08e0*/  LDS R17, [R25+-0x8] ;  /* 0xfffff80019117984 */ /* 0x002f280000000800 */
[----:B------:R0:W2:Y:S01]  /*08f0*/  LDG.E R20, desc[UR8][R20.64] ;  /* 0x0000000814147981 */ /* 0x0000a2000c1e1900 */
[----:B---3--:R-:W-:Y:S01]  /*0900*/  FFMA R27, R18, R28, R27 ;  /* 0x0000001c121b7223 */ /* 0x008fe2000000001b */
[----:B------:R-:W-:Y:S01]  /*0910*/  IMAD.WIDE.U32 R18, R19, 0x4, R14 ;  /* 0x0000000413127825 */ /* 0x000fe200078e000e */
[C---:B------:R-:W-:Y:S01]  /*0920*/  IADD3 R29, PT, PT, R9.reuse, 0x9, RZ ;  /* 0x00000009091d7810 */ /* 0x040fe20007ffe0ff */
[----:B------:R-:W2:Y:S04]  /*0930*/  LDS R28, [R25+-0x4] ;  /* 0xfffffc00191c7984 */ /* 0x000ea80000000800 */
[----:B------:R1:W3:Y:S01]  /*0940*/  LDG.E R18, desc[UR8][R18.64] ;  /* 0x0000000812127981 */ /* 0x0002e2000c1e1900 */
[----:B0-----:R-:W-:Y:S01]  /*0950*/  IADD3 R21, PT, PT, R9, 0xa, RZ ;  /* 0x0000000a09157810 */ /* 0x001fe20007ffe0ff */
[----:B----4-:R-:W-:Y:S01]  /*0960*/  FFMA R27, R16, R17, R27 ;  /* 0x00000011101b7223 */ /* 0x010fe2000000001b */
[----:B------:R-:W-:-:S06]  /*0970*/  IMAD.WIDE.U32 R16, R29, 0x4, R14 ;  /* 0x000000041d107825 */ /* 0x000fcc00078e000e */
[----:B------:R0:W4:Y:S01]  /*0980*/  LDG.E R16, desc[UR8][R16.64] ;  /* 0x0000000810107981 */ /* 0x000122000c1e1900 */
[----:B--2---:R-:W-:Y:S01]  /*0990*/  FFMA R27, R20, R28, R27 ;  /* 0x0000001c141b7223 */ /* 0x004fe2000000001b */
[----:B------:R-:W-:Y:S02]  /*09a0*/  IMAD.WIDE.U32 R20, R21, 0x4, R14 ;  /* 0x0000000415147825 */ /* 0x000fe400078e000e */
[----:B------:R-:W3:Y:S04]  /*09b0*/  LDS R28, [R25] ;  /* 0x00000000191c7984 */ /* 0x000ee80000000800 */
[----:B------:R2:W5:Y:S01]  /*09c0*/  LDG.E R20, desc[UR8][R20.64] ;  /* 0x0000000814147981 */ /* 0x000562000c1e1900 */
[----:B-1----:R-:W-:Y:S02]  /*09d0*/  VIADD R19, R9, 0xb ;  /* 0x0000000b09137836 */ /* 0x002fe40000000000 */
[----:B---3--:R-:W-:-:S02]  /*09e0*/  FFMA R27, R18, R28, R27 ;  /* 0x0000001c121b7223 */ /* 0x008fc4000000001b */
[----:B------:R-:W-:Y:S01]  /*09f0*/  IMAD.WIDE.U32 R18, R19, 0x4, R14 ;  /* 0x0000000413127825 */ /* 0x000fe200078e000e */
[----:B------:R-:W4:Y:S05]  /*0a00*/  LDS R28, [R25+0x4] ;  /* 0x00000400191c7984 */ /* 0x000f2a0000000800 */
[----:B------:R-:W3:Y:S01]  /*0a10*/  LDG.E R18, desc[UR8][R18.64] ;  /* 0x0000000812127981 */ /* 0x000ee2000c1e1900 */
[----:B0-----:R-:W-:Y:S01]  /*0a20*/  IADD3 R17, PT, PT, R9, 0xc, RZ ;  /* 0x0000000c09117810 */ /* 0x001fe20007ffe0ff */
[----:B----4-:R-:W-:-:S04]  /*0a30*/  FFMA R27, R16, R28, R27 ;  /* 0x0000001c101b7223 */ /* 0x010fc8000000001b */
[----:B------:R-:W-:Y:S01]  /*0a40*/  IMAD.WIDE.U32 R16, R17, 0x4, R14 ;  /* 0x0000000411107825 */ /* 0x000fe200078e000e */
[----:B------:R-:W5:Y:S05]  /*0a50*/  LDS R28, [R25+0x8] ;  /* 0x00000800191c7984 */ /* 0x000f6a0000000800 */
[----:B------:R-:W4:Y:S01]  /*0a60*/  LDG.E R16, desc[UR8][R16.64] ;  /* 0x0000000810107981 */ /* 0x000f22000c1e1900 */
[----:B--2---:R-:W-:Y:S01]  /*0a70*/  IADD3 R21, PT, PT, R9, 0xd, RZ ;  /* 0x0000000d09157810 */ /* 0x004fe20007ffe0ff */
[----:B-----5:R-:W-:Y:S02]  /*0a80*/  FFMA R27, R20, R28, R27 ;  /* 0x0000001c141b7223 */ /* 0x020fe4000000001b */
[----:B------:R-:W3:Y:S04]  /*0a90*/  LDS R20, [R25+0xc] ;  /* 0x00000c0019147984 */ /* 0x000ee80000000800 */
[----:B------:R-:W-:Y:S01]  /*0aa0*/  LDS R28, [R25+0x14] ;  /* 0x00001400191c7984 */ /* 0x000fe20000000800 */
[----:B---3--:R-:W-:Y:S01]  /*0ab0*/  FFMA R27, R18, R20, R27 ;  /* 0x00000014121b7223 */ /* 0x008fe2000000001b */
[----:B------:R-:W-:-:S02]  /*0ac0*/  IMAD.WIDE.U32 R18, R21, 0x4, R14 ;  /* 0x0000000415127825 */ /* 0x000fc400078e000e */
[----:B------:R-:W4:Y:S04]  /*0ad0*/  LDS R20, [R25+0x10] ;  /* 0x0000100019147984 */ /* 0x000f280000000800 */
[----:B------:R-:W2:Y:S01]  /*0ae0*/  LDG.E R18, desc[UR8][R18.64] ;  /* 0x0000000812127981 */ /* 0x000ea2000c1e1900 */
[----:B------:R-:W-:Y:S01]  /*0af0*/  IADD3 R21, PT, PT, R9, 0xe, RZ ;  /* 0x0000000e09157810 */ /* 0x000fe20007ffe0ff */
[----:B----4-:R-:W-:-:S04]  /*0b00*/  FFMA R27, R16, R20, R27 ;  /* 0x00000014101b7223 */ /* 0x010fc8000000001b */
[----:B------:R-:W-:-:S04]  /*0b10*/  IMAD.WIDE.U32 R16, R21, 0x4, R14 ;  /* 0x0000000415107825 */ /* 0x000fc800078e000e */
[----:B------:R-:W-:Y:S02]  /*0b20*/  VIADD R21, R9, 0xf ;  /* 0x0000000f09157836 */ /* 0x000fe40000000000 */
[----:B------:R-:W3:Y:S02]  /*0b30*/  LDG.E R16, desc[UR8][R16.64] ;  /* 0x0000000810107981 */ /* 0x000ee4000c1e1900 */
[----:B------:R-:W-:-:S06]  /*0b40*/  IMAD.WIDE.U32 R20, R21, 0x4, R14 ;  /* 0x0000000415147825 */ /* 0x000fcc00078e000e */
[----:B------:R-:W4:Y:S01]  /*0b50*/  LDG.E R20, desc[UR8][R20.64] ;  /* 0x0000000814147981 */ /* 0x000f22000c1e1900 */
[----:B------:R-:W-:Y:S02]  /*0b60*/  IADD3 R26, PT, PT, R26, 0x10, RZ ;  /* 0x000000101a1a7810 */ /* 0x000fe40007ffe0ff */
[----:B------:R-:W-:Y:S02]  /*0b70*/  IADD3 R24, PT, PT, R24, 0x10, RZ ;  /* 0x0000001018187810 */ /* 0x000fe40007ffe0ff */
[----:B------:R-:W-:Y:S02]  /*0b80*/  ISETP.NE.AND P2, PT, R26, RZ, PT ;  /* 0x000000ff1a00720c */ /* 0x000fe40003f45270 */
[----:B------:R-:W-:Y:S01]  /*0b90*/  IADD3 R9, PT, PT, R9, 0x10, RZ ;  /* 0x0000001009097810 */ /* 0x000fe20007ffe0ff */
[----:B--2---:R-:W-:Y:S02]  /*0ba0*/  FFMA R27, R18, R28, R27 ;  /* 0x0000001c121b7223 */ /* 0x004fe4000000001b */
[----:B------:R-:W3:Y:S04]  /*0bb0*/  LDS R28, [R25+0x18] ;  /* 0x00001800191c7984 */ /* 0x000ee80000000800 */
[----:B------:R0:W4:Y:S02]  /*0bc0*/  LDS R18, [R25+0x1c] ;  /* 0x00001c0019127984 */ /* 0x0001240000000800 */
[----:B0-----:R-:W-:-:S02]  /*0bd0*/  VIADD R25, R25, 0x40 ;  /* 0x0000004019197836 */ /* 0x001fc40000000000 */
[----:B---3--:R-:W-:-:S04]  /*0be0*/  FFMA R27, R16, R28, R27 ;  /* 0x0000001c101b7223 */ /* 0x008fc8000000001b */
[----:B----4-:R-:W-:Y:S01]  /*0bf0*/  FFMA R16, R20, R18, R27 ;  /* 0x0000001214107223 */ /* 0x010fe2000000001b */
[----:B------:R-:W-:Y:S06]  /*0c00*/  @P2 BRA `(.L_x_15) ;  /* 0xfffffff800ac2947 */ /* 0x000fec000383ffff */
[----:B------:R-:W-:Y:S05]  /*0c10*/  BSYNC.RECONVERGENT B3 ;  /* 0x0000000000037941 */ /* 0x000fea0003800200 */
.L_x_14:
[----:B------:R-:W-:-:S07]  /*0c20*/  IADD3 R26, PT, PT, R24, -0x7, RZ ;  /* 0xfffffff9181a7810 */ /* 0x000fce0007ffe0ff */
.L_x_13:
[----:B------:R-:W-:Y:S05]  /*0c30*/  BSYNC.RECONVERGENT B2 ;  /* 0x0000000000027941 */ /* 0x000fea0003800200 */
.L_x_12:
[----:B------:R-:W-:-:S13]  /*0c40*/  ISETP.NE.AND P2, PT, R10, RZ, PT ;  /* 0x000000ff0a00720c */ /* 0x000fda0003f45270 */
[----:B------:R-:W-:Y:S05]  /*0c50*/  @!P2 BRA `(.L_x_11) ;  /* 0x0000000400bca947 */ /* 0x000fea0003800000 */
[----:B------:R-:W-:Y:S01]  /*0c60*/  BSSY.RECONVERGENT B2, `(.L_x_16) ;  /* 0x0000033000027945 */ /* 0x000fe20003800200 */
[----:B------:R-:W-:-:S03]  /*0c70*/  ISETP.NE.AND P2, PT, R11, RZ, PT ;  /* 0x000000ff0b00720c */ /* 0x000fc60003f45270 */
[----:B------:R-:W-:Y:S10]  /*0c80*/  @!P0 BRA `(.L_x_17) ;  /* 0x0000000000c08947 */ /* 0x000ff40003800000 */
[----:B------:R-:W0:Y:S01]  /*0c90*/  LDC.64 R14, c[0x0][0x388] ;  /* 0x0000e200ff0e7b82 */ /* 0x000e220000000a00 */
[----:B------:R-:W1:Y:S02]  /*0ca0*/  LDCU UR4, c[0x0][0x3a0] ;  /* 0x00007400ff0477ac */ /* 0x000e640008000800 */
[----:B-1----:R-:W-:-:S04]  /*0cb0*/  IMAD R9, R13, UR4, R26 ;  /* 0x000000040d097c24 */ /* 0x002fc8000f8e021a */
[----:B0-----:R-:W-:-:S06]  /*0cc0*/  IMAD.WIDE.U32 R24, R9, 0x4, R14 ;  /* 0x0000000409187825 */ /* 0x001fcc00078e000e */
[----:B------:R-:W2:Y:S01]  /*0cd0*/  LDG.E R25, desc[UR8][R24.64] ;  /* 0x0000000818197981 */ /* 0x000ea2000c1e1900 */
[C---:B------:R-:W-:Y:S02]  /*0ce0*/  IADD3 R21, PT, PT, R9.reuse, 0x1, RZ ;  /* 0x0000000109157810 */ /* 0x040fe40007ffe0ff */
[----:B------:R-:W-:-:S03]  /*0cf0*/  IADD3 R19, PT, PT, R9, 0x2, RZ ;  /* 0x0000000209137810 */ /* 0x000fc60007ffe0ff */
[----:B------:R-:W-:-:S04]  /*0d00*/  IMAD.WIDE.U32 R20, R21, 0x4, R14 ;  /* 0x0000000415147825 */ /* 0x000fc800078e000e */
[----:B------:R-:W-:Y:S01]  /*0d10*/  IMAD.WIDE.U32 R18, R19, 0x4, R14 ;  /* 0x0000000413127825 */ /* 0x000fe200078e000e */
[----:B------:R0:W3:Y:S04]  /*0d20*/  LDG.E R27, desc[UR8][R20.64] ;  /* 0x00000008141b7981 */ /* 0x0000e8000c1e1900 */
[----:B------:R1:W4:Y:S01]  /*0d30*/  LDG.E R17, desc[UR8][R18.64] ;  /* 0x0000000812117981 */ /* 0x000322000c1e1900 */
[----:B------:R-:W5:Y:S01]  /*0d40*/  S2UR UR5, SR_CgaCtaId ;  /* 0x00000000000579c3 */ /* 0x000f620000008800 */
[----:B------:R-:W-:Y:S01]  /*0d50*/  UMOV UR4, 0x400 ;  /* 0x0000040000047882 */ /* 0x000fe20000000000 */
[----:B------:R-:W-:Y:S01]  /*0d60*/  IMAD.IADD R28, R23, 0x1, R26 ;  /* 0x00000001171c7824 */ /* 0x000fe200078e021a */
[----:B0-----:R-:W-:-:S05]  /*0d70*/  IADD3 R21, PT, PT, R9, 0x3, RZ ;  /* 0x0000000309157810 */ /* 0x001fca0007ffe0ff */
[----:B------:R-:W-:Y:S01]  /*0d80*/  IMAD.WIDE.U32 R20, R21, 0x4, R14 ;  /* 0x0000000415147825 */ /* 0x000fe200078e000e */
[----:B-----5:R-:W-:-:S06]  /*0d90*/  ULEA UR4, UR5, UR4, 0x18 ;  /* 0x0000000405047291 */ /* 0x020fcc000f8ec0ff */
[----:B------:R-:W-:-:S05]  /*0da0*/  LEA R24, R28, UR4, 0x2 ;  /* 0x000000041c187c11 */ /* 0x000fca000f8e10ff */
[----:B------:R-:W2:Y:S04]  /*0db0*/  LDS R28, [R24] ;  /* 0x00000000181c7984 */ /* 0x000ea80000000800 */
[----:B------:R-:W3:Y:S01]  /*0dc0*/  LDS R29, [R24+0x4] ;  /* 0x00000400181d7984 */ /* 0x000ee20000000800 */
[----:B-1----:R-:W-:-:S05]  /*0dd0*/  IADD3 R19, PT, PT, R9, 0x4, RZ ;  /* 0x0000000409137810 */ /* 0x002fca0007ffe0ff */
[----:B------:R-:W-:-:S06]  /*0de0*/  IMAD.WIDE.U32 R18, R19, 0x4, R14 ;  /* 0x0000000413127825 */ /* 0x000fcc00078e000e */
[----:B------:R0:W5:Y:S04]  /*0df0*/  LDG.E R18, desc[UR8][R18.64] ;  /* 0x0000000812127981 */ /* 0x000168000c1e1900 */
[----:B0-----:R-:W-:Y:S01]  /*0e00*/  LDS R19, [R24+0x10] ;  /* 0x0000100018137984 */ /* 0x001fe20000000800 */
[----:B--2---:R-:W-:-:S03]  /*0e10*/  FFMA R16, R25, R28, R16 ;  /* 0x0000001c19107223 */ /* 0x004fc60000000010 */
[----:B------:R-:W4:Y:S04]  /*0e20*/  LDS R28, [R24+0x8] ;  /* 0x00000800181c7984 */ /* 0x000f280000000800 */
[----:B------:R0:W2:Y:S01]  /*0e30*/  LDG.E R25, desc[UR8][R20.64] ;  /* 0x0000000814197981 */ /* 0x0000a2000c1e1900 */
[----:B---3--:R-:W-:Y:S01]  /*0e40*/  FFMA R16, R27, R29, R16 ;  /* 0x0000001d1b107223 */ /* 0x008fe20000000010 */
[----:B------:R-:W-:-:S03]  /*0e50*/  IADD3 R27, PT, PT, R9, 0x5, RZ ;  /* 0x00000005091b7810 */ /* 0x000fc60007ffe0ff */
[----:B----4-:R-:W-:Y:S02]  /*0e60*/  FFMA R28, R17, R28, R16 ;  /* 0x0000001c111c7223 */ /* 0x010fe40000000010 */
[----:B------:R-:W-:-:S04]  /*0e70*/  IMAD.WIDE.U32 R16, R27, 0x4, R14 ;  /* 0x000000041b107825 */ /* 0x000fc800078e000e */
[C---:B------:R-:W-:Y:S01]  /*0e80*/  VIADD R27, R9.reuse, 0x6 ;  /* 0x00000006091b7836 */ /* 0x040fe20000000000 */
[----:B------:R-:W-:Y:S01]  /*0e90*/  IADD3 R9, PT, PT, R9, 0x7, RZ ;  /* 0x0000000709097810 */ /* 0x000fe20007ffe0ff */
[----:B------:R1:W3:Y:S02]  /*0ea0*/  LDG.E R16, desc[UR8][R16.64] ;  /* 0x0000000810107981 */ /* 0x0002e4000c1e1900 */
[----:B0-----:R-:W-:-:S04]  /*0eb0*/  IMAD.WIDE.U32 R20, R27, 0x4, R14 ;  /* 0x000000041b147825 */ /* 0x001fc800078e000e */
[----:B------:R-:W-:Y:S02]  /*0ec0*/  IMAD.WIDE.U32 R14, R9, 0x4, R14 ;  /* 0x00000004090e7825 */ /* 0x000fe400078e000e */
[----:B------:R-:W4:Y:S04]  /*0ed0*/  LDG.E R20, desc[UR8][R20.64] ;  /* 0x0000000814147981 */ /* 0x000f28000c1e1900 */
[----:B------:R-:W4:Y:S04]  /*0ee0*/  LDG.E R14, desc[UR8][R14.64] ;  /* 0x000000080e0e7981 */ /* 0x000f28000c1e1900 */
[----:B------:R-:W2:Y:S04]  /*0ef0*/  LDS R9, [R24+0xc] ;  /* 0x00000c0018097984 */ /* 0x000ea80000000800 */
[----:B-1----:R-:W-:Y:S01]  /*0f00*/  LDS R17, [R24+0x18] ;  /* 0x0000180018117984 */ /* 0x002fe20000000800 */
[----:B------:R-:W-:Y:S01]  /*0f10*/  IADD3 R26, PT, PT, R26, 0x8, RZ ;  /* 0x000000081a1a7810 */ /* 0x000fe20007ffe0ff */
[----:B--2---:R-:W-:-:S02]  /*0f20*/  FFMA R9, R25, R9, R28 ;  /* 0x0000000919097223 */ /* 0x004fc4000000001c */
[----:B------:R-:W3:Y:S02]  /*0f30*/  LDS R25, [R24+0x14] ;  /* 0x0000140018197984 */ /* 0x000ee40000000800 */
[----:B-----5:R-:W-:Y:S02]  /*0f40*/  FFMA R9, R18, R19, R9 ;  /* 0x0000001312097223 */ /* 0x020fe40000000009 */
[----:B------:R-:W0:Y:S02]  /*0f50*/  LDS R18, [R24+0x1c] ;  /* 0x00001c0018127984 */ /* 0x000e240000000800 */
[----:B---3--:R-:W-:-:S04]  /*0f60*/  FFMA R9, R16, R25, R9 ;  /* 0x0000001910097223 */ /* 0x008fc80000000009 */
[----:B----4-:R-:W-:-:S04]  /*0f70*/  FFMA R9, R20, R17, R9 ;  /* 0x0000001114097223 */ /* 0x010fc80000000009 */
[----:B0-----:R-:W-:-:S07]  /*0f80*/  FFMA R16, R14, R18, R9 ;  /* 0x000000120e107223 */ /* 0x001fce0000000009 */
.L_x_17:
[----:B------:R-:W-:Y:S05]  /*0f90*/  BSYNC.RECONVERGENT B2 ;  /* 0x0000000000027941 */ /* 0x000fea0003800200 */
.L_x_16:
        /* <DEDUP_REMOVED lines=8> */
[----:B------:R0:W2:Y:S01]  /*1020*/  LDG.E R25, desc[UR8][R24.64] ;  /* 0x0000000818197981 */ /* 0x0000a2000c1e1900 */
[C---:B------:R-:W-:Y:S01]  /*1030*/  IADD3 R19, PT, PT, R9.reuse, 0x1, RZ ;  /* 0x0000000109137810 */ /* 0x040fe20007ffe0ff */
[C---:B------:R-:W-:Y:S01]  /*1040*/  VIADD R15, R9.reuse, 0x2 ;  /* 0x00000002090f7836 */ /* 0x040fe20000000000 */
[----:B------:R-:W-:-:S03]  /*1050*/  IADD3 R9, PT, PT, R9, 0x3, RZ ;  /* 0x0000000309097810 */ /* 0x000fc60007ffe0ff */
[----:B------:R-:W-:-:S04]  /*1060*/  IMAD.WIDE.U32 R18, R19, 0x4, R20 ;  /* 0x0000000413127825 */ /* 0x000fc800078e0014 */
[--C-:B------:R-:W-:Y:S02]  /*1070*/  IMAD.WIDE.U32 R14, R15, 0x4, R20.reuse ;  /* 0x000000040f0e7825 */ /* 0x100fe400078e0014 */
[----:B------:R-:W3:Y:S02]  /*1080*/  LDG.E R18, desc[UR8][R18.64] ;  /* 0x0000000812127981 */ /* 0x000ee4000c1e1900 */
[----:B------:R-:W-:Y:S02]  /*1090*/  IMAD.WIDE.U32 R20, R9, 0x4, R20 ;  /* 0x0000000409147825 */ /* 0x000fe400078e0014 */
[----:B------:R1:W4:Y:S04]  /*10a0*/  LDG.E R14, desc[UR8][R14.64] ;  /* 0x000000080e0e7981 */ /* 0x000328000c1e1900 */
[----:B------:R-:W5:Y:S01]  /*10b0*/  LDG.E R21, desc[UR8][R20.64] ;  /* 0x0000000814157981 */ /* 0x000f62000c1e1900 */
[----:B------:R-:W0:Y:S01]  /*10c0*/  S2UR UR5, SR_CgaCtaId ;  /* 0x00000000000579c3 */ /* 0x000e220000008800 */
[----:B------:R-:W-:Y:S01]  /*10d0*/  UMOV UR4, 0x400 ;  /* 0x0000040000047882 */ /* 0x000fe20000000000 */
[----:B------:R-:W-:-:S02]  /*10e0*/  IADD3 R9, PT, PT, R23, R26, RZ ;  /* 0x0000001a17097210 */ /* 0x000fc40007ffe0ff */
[----:B------:R-:W-:Y:S01]  /*10f0*/  IADD3 R26, PT, PT, R26, 0x4, RZ ;  /* 0x000000041a1a7810 */ /* 0x000fe20007ffe0ff */
[----:B0-----:R-:W-:-:S06]  /*1100*/  ULEA UR4, UR5, UR4, 0x18 ;  /* 0x0000000405047291 */ /* 0x001fcc000f8ec0ff */
[----:B------:R-:W-:-:S05]  /*1110*/  LEA R9, R9, UR4, 0x2 ;  /* 0x0000000409097c11 */ /* 0x000fca000f8e10ff */
[----:B------:R-:W2:Y:S04]  /*1120*/  LDS R17, [R9] ;  /* 0x0000000009117984 */ /* 0x000ea80000000800 */
[----:B------:R-:W3:Y:S04]  /*1130*/  LDS R24, [R9+0x4] ;  /* 0x0000040009187984 */ /* 0x000ee80000000800 */
[----:B-1----:R-:W-:Y:S01]  /*1140*/  LDS R15, [R9+0xc] ;  /* 0x00000c00090f7984 */ /* 0x002fe20000000800 */
[----:B--2---:R-:W-:-:S03]  /*1150*/  FFMA R17, R25, R17, R16 ;  /* 0x0000001119117223 */ /* 0x004fc60000000010 */
[----:B------:R-:W4:Y:S01]  /*1160*/  LDS R16, [R9+0x8] ;  /* 0x0000080009107984 */ /* 0x000f220000000800 */
[----:B---3--:R-:W-:-:S04]  /*1170*/  FFMA R17, R18, R24, R17 ;  /* 0x0000001812117223 */ /* 0x008fc80000000011 */
[----:B----4-:R-:W-:-:S04]  /*1180*/  FFMA R16, R14, R16, R17 ;  /* 0x000000100e107223 */ /* 0x010fc80000000011 */
[----:B-----5:R-:W-:-:S07]  /*1190*/  FFMA R16, R21, R15, R16 ;  /* 0x0000000f15107223 */ /* 0x020fce0000000010 */
.L_x_19:
[----:B------:R-:W-:Y:S05]  /*11a0*/  BSYNC.RECONVERGENT B2 ;  /* 0x0000000000027941 */ /* 0x000fea0003800200 */
.L_x_18:
[----:B------:R-:W-:Y:S05]  /*11b0*/  @!P2 BRA `(.L_x_11) ;  /* 0x000000000064a947 */ /* 0x000fea0003800000 */
[----:B------:R-:W0:Y:S01]  /*11c0*/  LDC.64 R14, c[0x0][0x388] ;  /* 0x0000e200ff0e7b82 */ /* 0x000e220000000a00 */
[----:B------:R-:W1:Y:S02]  /*11d0*/  LDCU UR4, c[0x0][0x3a0] ;  /* 0x00007400ff0477ac */ /* 0x000e640008000800 */
[----:B-1----:R-:W-:-:S04]  /*11e0*/  IMAD R17, R13, UR4, R26 ;  /* 0x000000040d117c24 */ /* 0x002fc8000f8e021a */
[----:B0-----:R-:W-:-:S06]  /*11f0*/  IMAD.WIDE.U32 R18, R17, 0x4, R14 ;  /* 0x0000000411127825 */ /* 0x001fcc00078e000e */
[----:B------:R-:W2:Y:S01]  /*1200*/  LDG.E R19, desc[UR8][R18.64] ;  /* 0x0000000812137981 */ /* 0x000ea2000c1e1900 */
[----:B------:R-:W0:Y:S01]  /*1210*/  S2UR UR5, SR_CgaCtaId ;  /* 0x00000000000579c3 */ /* 0x000e220000008800 */
[----:B------:R-:W-:Y:S01]  /*1220*/  UMOV UR4, 0x400 ;  /* 0x0000040000047882 */ /* 0x000fe20000000000 */
[----:B------:R-:W-:Y:S01]  /*1230*/  IMAD.IADD R23, R23, 0x1, R26 ;  /* 0x0000000117177824 */ /* 0x000fe200078e021a */
[----:B------:R-:W-:Y:S01]  /*1240*/  ISETP.NE.AND P2, PT, R12, 0x1, PT ;  /* 0x000000010c00780c */ /* 0x000fe20003f45270 */
[----:B0-----:R-:W-:-:S06]  /*1250*/  ULEA UR4, UR5, UR4, 0x18 ;  /* 0x0000000405047291 */ /* 0x001fcc000f8ec0ff */
[----:B------:R-:W-:-:S05]  /*1260*/  LEA R23, R23, UR4, 0x2 ;  /* 0x0000000417177c11 */ /* 0x000fca000f8e10ff */
[----:B------:R-:W2:Y:S02]  /*1270*/  LDS R9, [R23] ;  /* 0x0000000017097984 */ /* 0x000ea40000000800 */
[----:B--2---:R-:W-:Y:S01]  /*1280*/  FFMA R16, R19, R9, R16 ;  /* 0x0000000913107223 */ /* 0x004fe20000000010 */
[----:B------:R-:W-:Y:S06]  /*1290*/  @!P2 BRA `(.L_x_11) ;  /* 0x00000000002ca947 */ /* 0x000fec0003800000 */
[----:B------:R-:W-:Y:S02]  /*12a0*/  ISETP.NE.AND P2, PT, R12, 0x2, PT ;  /* 0x000000020c00780c */ /* 0x000fe40003f45270 */
[----:B------:R-:W-:-:S05]  /*12b0*/  IADD3 R19, PT, PT, R17, 0x1, RZ ;  /* 0x0000000111137810 */ /* 0x000fca0007ffe0ff */
[----:B------:R-:W-:-:S06]  /*12c0*/  IMAD.WIDE.U32 R18, R19, 0x4, R14 ;  /* 0x0000000413127825 */ /* 0x000fcc00078e000e */
[----:B------:R-:W-:Y:S01]  /*12d0*/  @P2 IADD3 R9, PT, PT, R17, 0x2, RZ ;  /* 0x0000000211092810 */ /* 0x000fe20007ffe0ff */
[----:B------:R-:W2:Y:S04]  /*12e0*/  LDG.E R19, desc[UR8][R18.64] ;  /* 0x0000000812137981 */ /* 0x000ea8000c1e1900 */
[----:B------:R-:W-:Y:S01]  /*12f0*/  @P2 IMAD.WIDE.U32 R14, R9, 0x4, R14 ;  /* 0x00000004090e2825 */ /* 0x000fe200078e000e */
[----:B------:R-:W-:Y:S04]  /*1300*/  @P2 LDS R17, [R23+0x8] ;  /* 0x0000080017112984 */ /* 0x000fe80000000800 */
[----:B------:R-:W2:Y:S04]  /*1310*/  LDS R9, [R23+0x4] ;  /* 0x0000040017097984 */ /* 0x000ea80000000800 */
[----:B------:R-:W3:Y:S01]  /*1320*/  @P2 LDG.E R15, desc[UR8][R14.64] ;  /* 0x000000080e0f2981 */ /* 0x000ee2000c1e1900 */
[----:B--2---:R-:W-:-:S04]  /*1330*/  FFMA R16, R19, R9, R16 ;  /* 0x0000000913107223 */ /* 0x004fc80000000010 */
[----:B---3--:R-:W-:-:S07]  /*1340*/  @P2 FFMA R16, R15, R17, R16 ;  /* 0x000000110f102223 */ /* 0x008fce0000000010 */
.L_x_11:
[----:B------:R-:W-:Y:S05]  /*1350*/  BSYNC.RECONVERGENT B0 ;  /* 0x0000000000007941 */ /* 0x000fea0003800200 */
.L_x_10:
[----:B------:R-:W-:-:S04]  /*1360*/  IADD3 R13, PT, PT, R13, 0x1, RZ ;  /* 0x000000010d0d7810 */ /* 0x000fc80007ffe0ff */
[----:B------:R-:W-:-:S13]  /*1370*/  ISETP.NE.AND P2, PT, R13, R6, PT ;  /* 0x000000060d00720c */ /* 0x000fda0003f45270 */
[----:B------:R-:W-:Y:S05]  /*1380*/  @P2 BRA `(.L_x_20) ;  /* 0xfffffff000702947 */ /* 0x000fea000383ffff */
.L_x_9:
[----:B------:R-:W-:Y:S05]  /*1390*/  BSYNC.RECONVERGENT B1 ;  /* 0x0000000000017941 */ /* 0x000fea0003800200 */
.L_x_8:
[----:B------:R-:W0:Y:S01]  /*13a0*/  LDC.64 R2, c[0x0][0x390] ;  /* 0x0000e400ff027b82 */ /* 0x000e220000000a00 */
[----:B------:R-:W1:Y:S02]  /*13b0*/  LDCU UR4, c[0x0][0x398] ;  /* 0x00007300ff0477ac */ /* 0x000e640008000800 */
[----:B-1----:R-:W-:-:S04]  /*13c0*/  IMAD R5, R5, UR4, R4 ;  /* 0x0000000405057c24 */ /* 0x002fc8000f8e0204 */
[----:B0-----:R-:W-:-:S05]  /*13d0*/  IMAD.WIDE.U32 R2, R5, 0x4, R2 ;  /* 0x0000000405027825 */ /* 0x001fca00078e0002 */
[----:B------:R-:W-:Y:S01]  /*13e0*/  STG.E desc[UR8][R2.64], R16 ;  /* 0x0000001002007986 */ /* 0x000fe2000c101908 */
[----:B------:R-:W-:Y:S05]  /*13f0*/  EXIT ;  /* 0x000000000000794d */ /* 0x000fea0003800000 */
.L_x_21:
[----:B------:R-:W-:-:S00]  /*1400*/  BRA `(.L_x_21) ;  /* 0xfffffffc00fc7947 */ /* 0x000fc0000383ffff */
[----:B------:R-:W-:-:S00]  /*1410*/  NOP ;  /* 0x0000000000007918 */ /* 0x000fc00000000000 */
        /* <DEDUP_REMOVED lines=14> */
.L_x_64:


//--------------------- .text._Z29convolution_gpu_shared_filterPfPKfS_jjjj --------------------------
	.section	.text._Z29convolution_gpu_shared_filterPfPKfS_jjjj,"ax",@progbits
	.align	128
        .global         _Z29convolution_gpu_shared_filterPfPKfS_jjjj
        .type           _Z29convolution_gpu_shared_filterPfPKfS_jjjj,@function
        .size           _Z29convolution_gpu_shared_filterPfPKfS_jjjj,(.L_x_65 - _Z29convolution_gpu_shared_filterPfPKfS_jjjj)
        .other          _Z29convolution_gpu_shared_filterPfPKfS_jjjj,@"STO_CUDA_ENTRY STV_DEFAULT"
_Z29convolution_gpu_shared_filterPfPKfS_jjjj:
.text._Z29convolution_gpu_shared_filterPfPKfS_jjjj:
[----:B------:R-:W-:Y:S01]  /*0000*/  LDC R1, c[0x0][0x37c] ;  /* 0x0000df00ff017b82 */ /* 0x000fe20000000800 */
[----:B------:R-:W0:Y:S01]  /*0010*/  S2R R2, SR_TID.Y ;  /* 0x0000000000027919 */ /* 0x000e220000002200 */
[----:B------:R-:W1:Y:S06]  /*0020*/  LDCU UR8, c[0x0][0x3a0] ;  /* 0x00007400ff0877ac */ /* 0x000e6c0008000800 */
[----:B------:R-:W2:Y:S01]  /*0030*/  LDC R10, c[0x0][0x360] ;  /* 0x0000d800ff0a7b82 */ /* 0x000ea20000000800 */
[----:B------:R-:W-:Y:S01]  /*0040*/  BSSY.RECONVERGENT B0, `(.L_x_22) ;  /* 0x0000021000007945 */ /* 0x000fe20003800200 */
[----:B------:R-:W2:Y:S01]  /*0050*/  S2R R13, SR_TID.X ;  /* 0x00000000000d7919 */ /* 0x000ea20000002100 */
[----:B------:R-:W3:Y:S05]  /*0060*/  LDCU.64 UR6, c[0x0][0x358] ;  /* 0x00006b00ff0677ac */ /* 0x000eea0008000a00 */
[----:B------:R-:W2:Y:S08]  /*0070*/  S2UR UR4, SR_CTAID.X ;  /* 0x00000000000479c3 */ /* 0x000eb00000002500 */
[----:B------:R-:W4:Y:S01]  /*0080*/  S2UR UR5, SR_CTAID.Y ;  /* 0x00000000000579c3 */ /* 0x000f220000002600 */
[----:B-1----:R-:W-:-:S07]  /*0090*/  MOV R17, UR8 ;  /* 0x0000000800117c02 */ /* 0x002fce0008000f00 */
[----:B------:R-:W4:Y:S01]  /*00a0*/  LDC R15, c[0x0][0x364] ;  /* 0x0000d900ff0f7b82 */ /* 0x000f220000000800 */
[----:B0-----:R-:W-:Y:S01]  /*00b0*/  ISETP.GE.U32.AND P0, PT, R2, R17, PT ;  /* 0x000000110200720c */ /* 0x001fe20003f06070 */
[----:B--2---:R-:W-:Y:S02]  /*00c0*/  IMAD R0, R10, UR4, R13 ;  /* 0x000000040a007c24 */ /* 0x004fe4000f8e020d */
[----:B----4-:R-:W-:-:S10]  /*00d0*/  IMAD R3, R15, UR5, R2 ;  /* 0x000000050f037c24 */ /* 0x010fd4000f8e0202 */
[----:B---3--:R-:W-:Y:S05]  /*00e0*/  @P0 BRA `(.L_x_23) ;  /* 0x0000000000580947 */ /* 0x008fea0003800000 */
.L_x_27:
[----:B0-----:R-:W0:Y:S01]  /*00f0*/  LDCU UR4, c[0x0][0x3a0] ;  /* 0x00007400ff0477ac */ /* 0x001e220008000800 */
[----:B------:R-:W-:Y:S01]  /*0100*/  BSSY.RECONVERGENT B1, `(.L_x_24) ;  /* 0x0000011000017945 */ /* 0x000fe20003800200 */
[----:B0-----:R-:W-:-:S04]  /*0110*/  MOV R17, UR4 ;  /* 0x0000000400117c02 */ /* 0x001fc80008000f00 */
[----:B------:R-:W-:-:S13]  /*0120*/  ISETP.GE.U32.AND P0, PT, R13, R17, PT ;  /* 0x000000110d00720c */ /* 0x000fda0003f06070 */
[----:B------:R-:W-:Y:S05]  /*0130*/  @P0 BRA `(.L_x_25) ;  /* 0x0000000000340947 */ /* 0x000fea0003800000 */
[----:B------:R-:W0:Y:S01]  /*0140*/  S2R R7, SR_CgaCtaId ;  /* 0x0000000000077919 */ /* 0x000e220000008800 */
[----:B------:R-:W1:Y:S01]  /*0150*/  LDC.64 R4, c[0x0][0x388] ;  /* 0x0000e200ff047b82 */ /* 0x000e620000000a00 */
[----:B------:R-:W-:Y:S02]  /*0160*/  MOV R6, 0x400 ;  /* 0x0000040000067802 */ /* 0x000fe40000000f00 */
[----:B------:R-:W-:Y:S02]  /*0170*/  MOV R9, R13 ;  /* 0x0000000d00097202 */ /* 0x000fe40000000f00 */
[----:B0-----:R-:W-:-:S07]  /*0180*/  LEA R8, R7, R6, 0x18 ;  /* 0x0000000607087211 */ /* 0x001fce00078ec0ff */
.L_x_26:
[----:B0-----:R-:W-:-:S04]  /*0190*/  IMAD R11, R2, R17, R9 ;  /* 0x00000011020b7224 */ /* 0x001fc800078e0209 */
[----:B-1----:R-:W-:-:S06]  /*01a0*/  IMAD.WIDE.U32 R6, R11, 0x4, R4 ;  /* 0x000000040b067825 */ /* 0x002fcc00078e0004 */
[----:B------:R-:W2:Y:S01]  /*01b0*/  LDG.E R6, desc[UR6][R6.64] ;  /* 0x0000000606067981 */ /* 0x000ea2000c1e1900 */
[----:B------:R-:W-:Y:S02]  /*01c0*/  LEA R11, R11, R8, 0x2 ;  /* 0x000000080b0b7211 */ /* 0x000fe400078e10ff */
[----:B------:R-:W-:-:S04]  /*01d0*/  IADD3 R9, PT, PT, R10, R9, RZ ;  /* 0x000000090a097210 */ /* 0x000fc80007ffe0ff */
[----:B------:R-:W-:Y:S01]  /*01e0*/  ISETP.GE.U32.AND P0, PT, R9, R17, PT ;  /* 0x000000110900720c */ /* 0x000fe20003f06070 */
[----:B--2---:R0:W-:-:S12]  /*01f0*/  STS [R11], R6 ;  /* 0x000000060b007388 */ /* 0x0041d80000000800 */
[----:B------:R-:W-:Y:S05]  /*0200*/  @!P0 BRA `(.L_x_26) ;  /* 0xfffffffc00e08947 */ /* 0x000fea000383ffff */
.L_x_25:
[----:B------:R-:W-:Y:S05]  /*0210*/  BSYNC.RECONVERGENT B1 ;  /* 0x0000000000017941 */ /* 0x000fea0003800200 */
.L_x_24:
[----:B------:R-:W-:-:S05]  /*0220*/  IMAD.IADD R2, R15, 0x1, R2 ;  /* 0x000000010f027824 */ /* 0x000fca00078e0202 */
[----:B------:R-:W-:-:S13]  /*0230*/  ISETP.GE.U32.AND P0, PT, R2, R17, PT ;  /* 0x000000110200720c */ /* 0x000fda0003f06070 */
[----:B------:R-:W-:Y:S05]  /*0240*/  @!P0 BRA `(.L_x_27) ;  /* 0xfffffffc00a88947 */ /* 0x000fea000383ffff */
.L_x_23:
[----:B------:R-:W-:Y:S05]  /*0250*/  BSYNC.RECONVERGENT B0 ;  /* 0x0000000000007941 */ /* 0x000fea0003800200 */
.L_x_22:
[----:B------:R-:W1:Y:S01]  /*0260*/  LDCU.64 UR4, c[0x0][0x398] ;  /* 0x00007300ff0477ac */ /* 0x000e620008000a00 */
[----:B------:R-:W-:Y:S01]  /*0270*/  BAR.SYNC.DEFER_BLOCKING 0x0 ;  /* 0x0000000000007b1d */ /* 0x000fe20000010000 */
[----:B-1----:R-:W-:-:S04]  /*0280*/  ISETP.GE.U32.AND P0, PT, R3, UR5, PT ;  /* 0x0000000503007c0c */ /* 0x002fc8000bf06070 */
[----:B------:R-:W-:-:S13]  /*0290*/  ISETP.GE.U32.OR P0, PT, R0, UR4, P0 ;  /* 0x0000000400007c0c */ /* 0x000fda0008706470 */
[----:B------:R-:W-:Y:S05]  /*02a0*/  @P0 EXIT ;  /* 0x000000000000094d */ /* 0x000fea0003800000 */
[----:B------:R-:W1:Y:S01]  /*02b0*/  LDCU UR8, c[0x0][0x3a4] ;  /* 0x00007480ff0877ac */ /* 0x000e620008000800 */
[C---:B------:R-:W-:Y:S01]  /*02c0*/  IADD3 R2, PT, PT, -R3.reuse, UR5, RZ ;  /* 0x0000000503027c10 */ /* 0x040fe2000fffe1ff */
[----:B------:R-:W-:Y:S01]  /*02d0*/  BSSY.RECONVERGENT B1, `(.L_x_28) ;  /* 0x00000f5000017945 */ /* 0x000fe20003800200 */
[----:B------:R-:W-:Y:S01]  /*02e0*/  IADD3 R9, PT, PT, -R3, RZ, RZ ;  /* 0x000000ff03097210 */ /* 0x000fe20007ffe1ff */
[----:B------:R-:W2:Y:S01]  /*02f0*/  LDCU UR9, c[0x0][0x3a0] ;  /* 0x00007400ff0977ac */ /* 0x000ea20008000800 */
[C---:B------:R-:W-:Y:S01]  /*0300*/  IADD3 R4, PT, PT, -R0.reuse, UR4, RZ ;  /* 0x0000000400047c10 */ /* 0x040fe2000fffe1ff */
[----:B------:R-:W-:Y:S01]  /*0310*/  HFMA2 R24, -RZ, RZ, 0, 0 ;  /* 0x00000000ff187431 */ /* 0x000fe200000001ff */
[----:B------:R-:W-:Y:S02]  /*0320*/  IADD3 R7, PT, PT, -R0, RZ, RZ ;  /* 0x000000ff00077210 */ /* 0x000fe40007ffe1ff */
[----:B-1----:R-:W-:Y:S02]  /*0330*/  VIADDMNMX.U32 R2, R2, UR8, R17, PT ;  /* 0x0000000802027c46 */ /* 0x002fe4000b800011 */
[----:B------:R-:W-:-:S02]  /*0340*/  VIADDMNMX R9, R9, UR8, RZ, !PT ;  /* 0x0000000809097c46 */ /* 0x000fc4000f8001ff */
[----:B------:R-:W-:Y:S02]  /*0350*/  VIADDMNMX.U32 R4, R4, UR8, R17, PT ;  /* 0x0000000804047c46 */ /* 0x000fe4000b800011 */
[----:B------:R-:W-:Y:S02]  /*0360*/  ISETP.GE.U32.AND P0, PT, R9, R2, PT ;  /* 0x000000020900720c */ /* 0x000fe40003f06070 */
[----:B------:R-:W-:-:S11]  /*0370*/  VIADDMNMX R7, R7, UR8, RZ, !PT ;  /* 0x0000000807077c46 */ /* 0x000fd6000f8001ff */
[----:B--2---:R-:W-:Y:S05]  /*0380*/  @P0 BRA `(.L_x_29) ;  /* 0x0000000c00a40947 */ /* 0x004fea0003800000 */
[----:B------:R-:W-:Y:S02]  /*0390*/  IADD3 R13, PT, PT, -R7, R4, RZ ;  /* 0x00000004070d7210 */ /* 0x000fe40007ffe1ff */
[----:B0-----:R-:W-:Y:S02]  /*03a0*/  IADD3 R11, PT, PT, R0, -UR8, RZ ;  /* 0x80000008000b7c10 */ /* 0x001fe4000fffe0ff */
[C---:B------:R-:W-:Y:S02]  /*03b0*/  LOP3.LUT R6, R13.reuse, 0xf, RZ, 0xc0, !PT ;  /* 0x0000000f0d067812 */ /* 0x040fe400078ec0ff */
[C---:B------:R-:W-:Y:S02]  /*03c0*/  LOP3.LUT R8, R13.reuse, 0x7, RZ, 0xc0, !PT ;  /* 0x000000070d087812 */ /* 0x040fe400078ec0ff */
[----:B------:R-:W-:Y:S01]  /*03d0*/  LOP3.LUT R12, R13, 0xfffffff0, RZ, 0xc0, !PT ;  /* 0xfffffff00d0c7812 */ /* 0x000fe200078ec0ff */
[----:B------:R-:W-:Y:S01]  /*03e0*/  VIADD R5, R6, 0xffffffff ;  /* 0xffffffff06057836 */ /* 0x000fe20000000000 */
[----:B------:R-:W-:-:S02]  /*03f0*/  IADD3 R10, PT, PT, R8, -0x1, RZ ;  /* 0xffffffff080a7810 */ /* 0x000fc40007ffe0ff */
[----:B------:R-:W-:Y:S02]  /*0400*/  MOV R24, RZ ;  /* 0x000000ff00187202 */ /* 0x000fe40000000f00 */
[----:B------:R-:W-:Y:S02]  /*0410*/  ISETP.GE.U32.AND P1, PT, R10, 0x3, PT ;  /* 0x000000030a00780c */ /* 0x000fe40003f26070 */
[----:B------:R-:W-:Y:S02]  /*0420*/  ISETP.GE.U32.AND P0, PT, R5, 0x7, PT ;  /* 0x000000070500780c */ /* 0x000fe40003f06070 */
[----:B------:R-:W-:Y:S02]  /*0430*/  IADD3 R10, PT, PT, R3, -UR8, RZ ;  /* 0x80000008030a7c10 */ /* 0x000fe4000fffe0ff */
[----:B------:R-:W-:-:S09]  /*0440*/  LOP3.LUT R13, R13, 0x3, RZ, 0xc0, !PT ;  /* 0x000000030d0d7812 */ /* 0x000fd200078ec0ff */
.L_x_39:
[----:B------:R-:W-:Y:S01]  /*0450*/  ISETP.GE.U32.AND P2, PT, R7, R4, PT ;  /* 0x000000040700720c */ /* 0x000fe20003f46070 */
[----:B------:R-:W-:-:S12]  /*0460*/  BSSY.RECONVERGENT B0, `(.L_x_30) ;  /* 0x00000d8000007945 */ /* 0x000fd80003800200 */
[----:B------:R-:W-:Y:S05]  /*0470*/  @P2 BRA `(.L_x_31) ;  /* 0x0000000c00582947 */ /* 0x000fea0003800000 */
[----:B------:R-:W0:Y:S01]  /*0480*/  LDCU UR4, c[0x0][0x398] ;  /* 0x00007300ff0477ac */ /* 0x000e220008000800 */
[----:B------:R-:W-:Y:S01]  /*0490*/  IMAD.IADD R5, R7, 0x1, -R4 ;  /* 0x0000000107057824 */ /* 0x000fe200078e0a04 */
[----:B------:R-:W-:Y:S01]  /*04a0*/  IADD3 R14, PT, PT, R10, R9, RZ ;  /* 0x000000090a0e7210 */ /* 0x000fe20007ffe0ff */
[----:B------:R-:W-:Y:S01]  /*04b0*/  BSSY.RECONVERGENT B2, `(.L_x_32) ;  /* 0x0000062000027945 */ /* 0x000fe20003800200 */
[----:B------:R-:W-:Y:S02]  /*04c0*/  ISETP.NE.AND P2, PT, R6, RZ, PT ;  /* 0x000000ff0600720c */ /* 0x000fe40003f45270 */
[----:B------:R-:W-:Y:S02]  /*04d0*/  ISETP.GT.U32.AND P3, PT, R5, -0x10, PT ;  /* 0xfffffff00500780c */ /* 0x000fe40003f64070 */
[----:B------:R-:W-:Y:S01]  /*04e0*/  MOV R20, R7 ;  /* 0x0000000700147202 */ /* 0x000fe20000000f00 */
[----:B0-----:R-:W-:-:S10]  /*04f0*/  IMAD R21, R14, UR4, R11 ;  /* 0x000000040e157c24 */ /* 0x001fd4000f8e020b */
[----:B------:R-:W-:Y:S05]  /*0500*/  @P3 BRA `(.L_x_33) ;  /* 0x0000000400703947 */ /* 0x000fea0003800000 */
[----:B------:R-:W0:Y:S01]  /*0510*/  S2R R14, SR_CgaCtaId ;  /* 0x00000000000e7919 */ /* 0x000e220000008800 */
[----:B------:R-:W-:Y:S01]  /*0520*/  MOV R5, 0x400 ;  /* 0x0000040000057802 */ /* 0x000fe20000000f00 */
[----:B------:R-:W-:Y:S01]  /*0530*/  HFMA2 R25, -RZ, RZ, 0, 0 ;  /* 0x00000000ff197431 */ /* 0x000fe200000001ff */
[----:B------:R-:W-:Y:S02]  /*0540*/  MOV R20, R7 ;  /* 0x0000000700147202 */ /* 0x000fe40000000f00 */
[----:B0-----:R-:W-:-:S07]  /*0550*/  LEA R5, R14, R5, 0x18 ;  /* 0x000000050e057211 */ /* 0x001fce00078ec0ff */
.L_x_34:
[----:B------:R-:W0:Y:S01]  /*0560*/  LDC.64 R14, c[0x0][0x380] ;  /* 0x0000e000ff0e7b82 */ /* 0x000e220000000a00 */
[----:B------:R-:W-:-:S05]  /*0570*/  IADD3 R23, PT, PT, R21, R20, RZ ;  /* 0x0000001415177210 */ /* 0x000fca0007ffe0ff */
[----:B0-----:R-:W-:-:S06]  /*0580*/  IMAD.WIDE.U32 R26, R23, 0x4, R14 ;  /* 0x00000004171a7825 */ /* 0x001fcc00078e000e */
[----:B------:R-:W2:Y:S01]  /*0590*/  LDG.E R27, desc[UR6][R26.64] ;  /* 0x000000061a1b7981 */ /* 0x000ea2000c1e1900 */
[----:B------:R-:W-:-:S04]  /*05a0*/  VIADD R19, R23, 0x1 ;  /* 0x0000000117137836 */ /* 0x000fc80000000000 */
[----:B------:R-:W-:-:S06]  /*05b0*/  IMAD.WIDE.U32 R18, R19, 0x4, R14 ;  /* 0x0000000413127825 */ /* 0x000fcc00078e000e */
[----:B------:R-:W3:Y:S01]  /*05c0*/  LDG.E R18, desc[UR6][R18.64] ;  /* 0x0000000612127981 */ /* 0x000ee2000c1e1900 */
[----:B------:R-:W-:-:S05]  /*05d0*/  IADD3 R17, PT, PT, R23, 0x2, RZ ;  /* 0x0000000217117810 */ /* 0x000fca0007ffe0ff */
[----:B------:R-:W-:-:S05]  /*05e0*/  IMAD.WIDE.U32 R16, R17, 0x4, R14 ;  /* 0x0000000411107825 */ /* 0x000fca00078e000e */
[----:B------:R0:W4:Y:S01]  /*05f0*/  LDG.E R28, desc[UR6][R16.64] ;  /* 0x00000006101c7981 */ /* 0x000122000c1e1900 */
[----:B------:R-:W-:-:S05]  /*0600*/  IMAD R22, R9, UR9, R20 ;  /* 0x0000000909167c24 */ /* 0x000fca000f8e0214 */
[----:B------:R-:W-:Y:S02]  /*0610*/  LEA R22, R22, R5, 0x2 ;  /* 0x0000000516167211 */ /* 0x000fe400078e10ff */
[----:B0-----:R-:W-:-:S03]  /*0620*/  IADD3 R17, PT, PT, R23, 0x3, RZ ;  /* 0x0000000317117810 */ /* 0x001fc60007ffe0ff */
[----:B------:R-:W2:Y:S01]  /*0630*/  LDS R29, [R22] ;  /* 0x00000000161d7984 */ /* 0x000ea20000000800 */
[----:B------:R-:W-:Y:S01]  /*0640*/  IADD3 R19, PT, PT, R23, 0x4, RZ ;  /* 0x0000000417137810 */ /* 0x000fe20007ffe0ff */
[----:B--2---:R-:W-:Y:S01]  /*0650*/  FFMA R29, R29, R27, R24 ;  /* 0x0000001b1d1d7223 */ /* 0x004fe20000000018 */
[--C-:B------:R-:W-:Y:S01]  /*0660*/  IMAD.WIDE.U32 R26, R17, 0x4, R14.reuse ;  /* 0x00000004111a7825 */ /* 0x100fe200078e000e */
[----:B------:R-:W3:Y:S05]  /*0670*/  LDS R24, [R22+0x4] ;  /* 0x0000040016187984 */ /* 0x000eea0000000800 */
[----:B------:R0:W2:Y:S01]  /*0680*/  LDG.E R26, desc[UR6][R26.64] ;  /* 0x000000061a1a7981 */ /* 0x0000a2000c1e1900 */
[----:B------:R-:W-:-:S06]  /*0690*/  IMAD.WIDE.U32 R16, R19, 0x4, R14 ;  /* 0x0000000413107825 */ /* 0x000fcc00078e000e */
[----:B------:R1:W5:Y:S01]  /*06a0*/  LDG.E R16, desc[UR6][R16.64] ;  /* 0x0000000610107981 */ /* 0x000362000c1e1900 */
[----:B---3--:R-:W-:-:S03]  /*06b0*/  FFMA R29, R24, R18, R29 ;  /* 0x00000012181d7223 */ /* 0x008fc6000000001d */
[----:B------:R-:W4:Y:S01]  /*06c0*/  LDS R18, [R22+0x8] ;  /* 0x0000080016127984 */ /* 0x000f220000000800 */
[----:B------:R-:W-:-:S03]  /*06d0*/  IADD3 R19, PT, PT, R23, 0x5, RZ ;  /* 0x0000000517137810 */ /* 0x000fc60007ffe0ff */
[----:B------:R-:W2:Y:S01]  /*06e0*/  LDS R24, [R22+0xc] ;  /* 0x00000c0016187984 */ /* 0x000ea20000000800 */
[----:B----4-:R-:W-:Y:S01]  /*06f0*/  FFMA R29, R18, R28, R29 ;  /* 0x0000001c121d7223 */ /* 0x010fe2000000001d */
[----:B------:R-:W-:-:S06]  /*0700*/  IMAD.WIDE.U32 R18, R19, 0x4, R14 ;  /* 0x0000000413127825 */ /* 0x000fcc00078e000e */
[----:B------:R3:W4:Y:S01]  /*0710*/  LDG.E R18, desc[UR6][R18.64] ;  /* 0x0000000612127981 */ /* 0x000722000c1e1900 */
[C---:B0-----:R-:W-:Y:S01]  /*0720*/  VIADD R27, R23.reuse, 0x6 ;  /* 0x00000006171b7836 */ /* 0x041fe20000000000 */
[C---:B-1----:R-:W-:Y:S02]  /*0730*/  IADD3 R17, PT, PT, R23.reuse, 0x7, RZ ;  /* 0x0000000717117810 */ /* 0x042fe40007ffe0ff */
[----:B---3--:R-:W-:Y:S01]  /*0740*/  IADD3 R19, PT, PT, R23, 0x8, RZ ;  /* 0x0000000817137810 */ /* 0x008fe20007ffe0ff */
[----:B--2---:R-:W-:Y:S01]  /*0750*/  FFMA R29, R24, R26, R29 ;  /* 0x0000001a181d7223 */ /* 0x004fe2000000001d */
[----:B------:R-:W-:Y:S01]  /*0760*/  IMAD.WIDE.U32 R26, R27, 0x4, R14 ;  /* 0x000000041b1a7825 */ /* 0x000fe200078e000e */
[----:B------:R-:W5:Y:S05]  /*0770*/  LDS R24, [R22+0x10] ;  /* 0x0000100016187984 */ /* 0x000f6a0000000800 */
[----:B------:R0:W2:Y:S01]  /*0780*/  LDG.E R26, desc[UR6][R26.64] ;  /* 0x000000061a1a7981 */ /* 0x0000a2000c1e1900 */
[----:B-----5:R-:W-:Y:S01]  /*0790*/  FFMA R29, R24, R16, R29 ;  /* 0x00000010181d7223 */ /* 0x020fe2000000001d */
[----:B------:R-:W-:-:S02]  /*07a0*/  IMAD.WIDE.U32 R16, R17, 0x4, R14 ;  /* 0x0000000411107825 */ /* 0x000fc400078e000e */
[----:B------:R-:W4:Y:S04]  /*07b0*/  LDS R24, [R22+0x14] ;  /* 0x0000140016187984 */ /* 0x000f280000000800 */
[----:B------:R1:W3:Y:S01]  /*07c0*/  LDG.E R16, desc[UR6][R16.64] ;  /* 0x0000000610107981 */ /* 0x0002e2000c1e1900 */
[----:B----4-:R-:W-:Y:S01]  /*07d0*/  FFMA R29, R24, R18, R29 ;  /* 0x00000012181d7223 */ /* 0x010fe2000000001d */
[----:B------:R-:W-:Y:S02]  /*07e0*/  IMAD.WIDE.U32 R18, R19, 0x4, R14 ;  /* 0x0000000413127825 */ /* 0x000fe400078e000e */
[----:B------:R-:W2:Y:S04]  /*07f0*/  LDS R24, [R22+0x18] ;  /* 0x0000180016187984 */ /* 0x000ea80000000800 */
[----:B------:R4:W5:Y:S01]  /*0800*/  LDG.E R18, desc[UR6][R18.64] ;  /* 0x0000000612127981 */ /* 0x000962000c1e1900 */
[----:B0-----:R-:W-:-:S02]  /*0810*/  IADD3 R27, PT, PT, R23, 0x9, RZ ;  /* 0x00000009171b7810 */ /* 0x001fc40007ffe0ff */
[C---:B-1----:R-:W-:Y:S02]  /*0820*/  IADD3 R17, PT, PT, R23.reuse, 0xa, RZ ;  /* 0x0000000a17117810 */ /* 0x042fe40007ffe0ff */
[----:B----4-:R-:W-:Y:S01]  /*0830*/  IADD3 R19, PT, PT, R23, 0xb, RZ ;  /* 0x0000000b17137810 */ /* 0x010fe20007ffe0ff */
[----:B--2---:R-:W-:Y:S01]  /*0840*/  FFMA R29, R24, R26, R29 ;  /* 0x0000001a181d7223 */ /* 0x004fe2000000001d */
[----:B------:R-:W-:Y:S01]  /*0850*/  IMAD.WIDE.U32 R26, R27, 0x4, R14 ;  /* 0x000000041b1a7825 */ /* 0x000fe200078e000e */
[----:B------:R-:W3:Y:S05]  /*0860*/  LDS R24, [R22+0x1c] ;  /* 0x00001c0016187984 */ /* 0x000eea0000000800 */
[----:B------:R0:W2:Y:S01]  /*0870*/  LDG.E R26, desc[UR6][R26.64] ;  /* 0x000000061a1a7981 */ /* 0x0000a2000c1e1900 */
[----:B---3--:R-:W-:Y:S01]  /*0880*/  FFMA R29, R24, R16, R29 ;  /* 0x00000010181d7223 */ /* 0x008fe2000000001d */
[----:B------:R-:W-:-:S02]  /*0890*/  IMAD.WIDE.U32 R16, R17, 0x4, R14 ;  /* 0x0000000411107825 */ /* 0x000fc400078e000e */
[----:B------:R-:W5:Y:S04]  /*08a0*/  LDS R24, [R22+0x20] ;  /* 0x0000200016187984 */ /* 0x000f680000000800 */
[----:B------:R-:W3:Y:S01]  /*08b0*/  LDG.E R16, desc[UR6][R16.64] ;  /* 0x0000000610107981 */ /* 0x000ee2000c1e1900 */
[----:B-----5:R-:W-:Y:S01]  /*08c0*/  FFMA R29, R24, R18, R29 ;  /* 0x00000012181d7223 */ /* 0x020fe2000000001d */
[----:B------:R-:W-:Y:S02]  /*08d0*/  IMAD.WIDE.U32 R18, R19, 0x4, R14 ;  /* 0x0000000413127825 */ /* 0x000fe400078e000e */
[----:B------:R-:W2:Y:S04]  /*08e0*/  LDS R24, [R22+0x24] ;  /* 0x0000240016187984 */ /* 0x000ea80000000800 */
[----:B------:R-:W4:Y:S01]  /*08f0*/  LDG.E R18, desc[UR6][R18.64] ;  /* 0x0000000612127981 */ /* 0x000f22000c1e1900 */
[----:B0-----:R-:W-:-:S02]  /*0900*/  VIADD R27, R23, 0xc ;  /* 0x0000000c171b7836 */ /* 0x001fc40000000000 */
[----:B--2---:R-:W-:Y:S02]  /*0910*/  FFMA R29, R24, R26, R29 ;  /* 0x0000001a181d7223 */ /* 0x004fe4000000001d */
[----:B------:R-:W3:Y:S02]  /*0920*/  LDS R24, [R22+0x28] ;  /* 0x0000280016187984 */ /* 0x000ee40000000800 */
[----:B---3--:R-:W-:Y:S02]  /*0930*/  FFMA R29, R24, R16, R29 ;  /* 0x00000010181d7223 */ /* 0x008fe4000000001d */
[----:B------:R-:W4:Y:S01]  /*0940*/  LDS R24, [R22+0x2c] ;  /* 0x00002c0016187984 */ /* 0x000f220000000800 */
[----:B------:R-:W-:-:S06]  /*0950*/  IMAD.WIDE.U32 R16, R27, 0x4, R14 ;  /* 0x000000041b107825 */ /* 0x000fcc00078e000e */
[----:B------:R0:W2:Y:S01]  /*0960*/  LDG.E R16, desc[UR6][R16.64] ;  /* 0x0000000610107981 */ /* 0x0000a2000c1e1900 */
[----:B------:R-:W-:-:S03]  /*0970*/  IADD3 R27, PT, PT, R23, 0xd, RZ ;  /* 0x0000000d171b7810 */ /* 0x000fc60007ffe0ff */
[----:B0-----:R-:W-:Y:S01]  /*0980*/  LDS R17, [R22+0x3c] ;  /* 0x00003c0016117984 */ /* 0x001fe20000000800 */
[----:B----4-:R-:W-:Y:S01]  /*0990*/  FFMA R29, R24, R18, R29 ;  /* 0x00000012181d7223 */ /* 0x010fe2000000001d */
[----:B------:R-:W-:Y:S01]  /*09a0*/  IMAD.WIDE.U32 R18, R27, 0x4, R14 ;  /* 0x000000041b127825 */ /* 0x000fe200078e000e */
[C---:B------:R-:W-:Y:S01]  /*09b0*/  IADD3 R27, PT, PT, R23.reuse, 0xe, RZ ;  /* 0x0000000e171b7810 */ /* 0x040fe20007ffe0ff */
[----:B------:R-:W2:Y:S01]  /*09c0*/  LDS R24, [R22+0x30] ;  /* 0x0000300016187984 */ /* 0x000ea20000000800 */
[----:B------:R-:W-:-:S03]  /*09d0*/  IADD3 R23, PT, PT, R23, 0xf, RZ ;  /* 0x0000000f17177810 */ /* 0x000fc60007ffe0ff */
[--C-:B------:R-:W-:Y:S01]  /*09e0*/  IMAD.WIDE.U32 R26, R27, 0x4, R14.reuse ;  /* 0x000000041b1a7825 */ /* 0x100fe200078e000e */
[----:B------:R-:W3:Y:S03]  /*09f0*/  LDG.E R18, desc[UR6][R18.64] ;  /* 0x0000000612127981 */ /* 0x000ee6000c1e1900 */
[----:B------:R-:W-:Y:S02]  /*0a00*/  IMAD.WIDE.U32 R14, R23, 0x4, R14 ;  /* 0x00000004170e7825 */ /* 0x000fe400078e000e */
[----:B------:R-:W4:Y:S04]  /*0a10*/  LDG.E R26, desc[UR6][R26.64] ;  /* 0x000000061a1a7981 */ /* 0x000f28000c1e1900 */
[----:B------:R-:W5:Y:S01]  /*0a20*/  LDG.E R14, desc[UR6][R14.64] ;  /* 0x000000060e0e7981 */ /* 0x000f62000c1e1900 */
[----:B------:R-:W-:-:S04]  /*0a30*/  IADD3 R25, PT, PT, R25, 0x10, RZ ;  /* 0x0000001019197810 */ /* 0x000fc80007ffe0ff */
[----:B------:R-:W-:Y:S02]  /*0a40*/  ISETP.NE.AND P3, PT, R25, R12, PT ;  /* 0x0000000c1900720c */ /* 0x000fe40003f65270 */
[----:B------:R-:W-:Y:S01]  /*0a50*/  IADD3 R20, PT, PT, R20, 0x10, RZ ;  /* 0x0000001014147810 */ /* 0x000fe20007ffe0ff */
[----:B--2---:R-:W-:Y:S02]  /*0a60*/  FFMA R29, R24, R16, R29 ;  /* 0x00000010181d7223 */ /* 0x004fe4000000001d */
[----:B------:R-:W3:Y:S04]  /*0a70*/  LDS R16, [R22+0x34] ;  /* 0x0000340016107984 */ /* 0x000ee80000000800 */
[----:B------:R-:W4:Y:S01]  /*0a80*/  LDS R24, [R22+0x38] ;  /* 0x0000380016187984 */ /* 0x000f220000000800 */
[----:B---3--:R-:W-:-:S04]  /*0a90*/  FFMA R29, R16, R18, R29 ;  /* 0x00000012101d7223 */ /* 0x008fc8000000001d */
[----:B----4-:R-:W-:-:S04]  /*0aa0*/  FFMA R24, R24, R26, R29 ;  /* 0x0000001a18187223 */ /* 0x010fc8000000001d */
[----:B-----5:R-:W-:Y:S01]  /*0ab0*/  FFMA R24, R17, R14, R24 ;  /* 0x0000000e11187223 */ /* 0x020fe20000000018 */
[----:B------:R-:W-:Y:S06]  /*0ac0*/  @P3 BRA `(.L_x_34) ;  /* 0xfffffff800a43947 */ /* 0x000fec000383ffff */
.L_x_33:
[----:B------:R-:W-:Y:S05]  /*0ad0*/  BSYNC.RECONVERGENT B2 ;  /* 0x0000000000027941 */ /* 0x000fea0003800200 */
.L_x_32:
[----:B------:R-:W-:Y:S05]  /*0ae0*/  @!P2 BRA `(.L_x_31) ;  /* 0x0000000400bca947 */ /* 0x000fea0003800000 */
[----:B------:R-:W-:Y:S01]  /*0af0*/  BSSY.RECONVERGENT B2, `(.L_x_35) ;  /* 0x0000033000027945 */ /* 0x000fe20003800200 */
[----:B------:R-:W-:-:S03]  /*0b00*/  ISETP.NE.AND P2, PT, R8, RZ, PT ;  /* 0x000000ff0800720c */ /* 0x000fc60003f45270 */
[----:B------:R-:W-:Y:S10]  /*0b10*/  @!P0 BRA `(.L_x_36) ;  /* 0x0000000000c08947 */ /* 0x000ff40003800000 */
[----:B------:R-:W0:Y:S01]  /*0b20*/  LDC.64 R14, c[0x0][0x380] ;  /* 0x0000e000ff0e7b82 */ /* 0x000e220000000a00 */
[----:B------:R-:W-:Y:S01]  /*0b30*/  IMAD.IADD R5, R21, 0x1, R20 ;  /* 0x0000000115057824 */ /* 0x000fe200078e0214 */
[----:B------:R-:W1:Y:S04]  /*0b40*/  LDCU UR10, c[0x0][0x3a0] ;  /* 0x00007400ff0a77ac */ /* 0x000e680008000800 */
[C---:B------:R-:W-:Y:S01]  /*0b50*/  IADD3 R17, PT, PT, R5.reuse, 0x1, RZ ;  /* 0x0000000105117810 */ /* 0x040fe20007ffe0ff */
[----:B0-----:R-:W-:-:S04]  /*0b60*/  IMAD.WIDE.U32 R18, R5, 0x4, R14 ;  /* 0x0000000405127825 */ /* 0x001fc800078e000e */
[--C-:B------:R-:W-:Y:S02]  /*0b70*/  IMAD.WIDE.U32 R16, R17, 0x4, R14.reuse ;  /* 0x0000000411107825 */ /* 0x100fe400078e000e */
[----:B------:R0:W2:Y:S04]  /*0b80*/  LDG.E R19, desc[UR6][R18.64] ;  /* 0x0000000612137981 */ /* 0x0000a8000c1e1900 */
[----:B------:R3:W4:Y:S01]  /*0b90*/  LDG.E R16, desc[UR6][R16.64] ;  /* 0x0000000610107981 */ /* 0x000722000c1e1900 */
[----:B------:R-:W-:Y:S01]  /*0ba0*/  IADD3 R29, PT, PT, R5, 0x2, RZ ;  /* 0x00000002051d7810 */ /* 0x000fe20007ffe0ff */
[----:B------:R-:W5:Y:S04]  /*0bb0*/  S2UR UR5, SR_CgaCtaId ;  /* 0x00000000000579c3 */ /* 0x000f680000008800 */
[----:B------:R-:W-:-:S05]  /*0bc0*/  IMAD.WIDE.U32 R28, R29, 0x4, R14 ;  /* 0x000000041d1c7825 */ /* 0x000fca00078e000e */
[----:B------:R3:W4:Y:S01]  /*0bd0*/  LDG.E R25, desc[UR6][R28.64] ;  /* 0x000000061c197981 */ /* 0x000722000c1e1900 */
[----:B------:R-:W-:Y:S01]  /*0be0*/  UMOV UR4, 0x400 ;  /* 0x0000040000047882 */ /* 0x000fe20000000000 */
[----:B-1----:R-:W-:Y:S01]  /*0bf0*/  IMAD R26, R9, UR10, R20 ;  /* 0x0000000a091a7c24 */ /* 0x002fe2000f8e0214 */
[----:B------:R-:W-:-:S05]  /*0c00*/  IADD3 R23, PT, PT, R5, 0x3, RZ ;  /* 0x0000000305177810 */ /* 0x000fca0007ffe0ff */
[----:B------:R-:W-:-:S05]  /*0c10*/  IMAD.WIDE.U32 R22, R23, 0x4, R14 ;  /* 0x0000000417167825 */ /* 0x000fca00078e000e */
[----:B------:R1:W4:Y:S01]  /*0c20*/  LDG.E R27, desc[UR6][R22.64] ;  /* 0x00000006161b7981 */ /* 0x000322000c1e1900 */
[----:B-----5:R-:W-:-:S06]  /*0c30*/  ULEA UR4, UR5, UR4, 0x18 ;  /* 0x0000000405047291 */ /* 0x020fcc000f8ec0ff */
[----:B------:R-:W-:-:S05]  /*0c40*/  LEA R26, R26, UR4, 0x2 ;  /* 0x000000041a1a7c11 */ /* 0x000fca000f8e10ff */
[----:B0-----:R-:W2:Y:S04]  /*0c50*/  LDS R18, [R26] ;  /* 0x000000001a127984 */ /* 0x001ea80000000800 */
[----:B---3--:R-:W4:Y:S01]  /*0c60*/  LDS R17, [R26+0x4] ;  /* 0x000004001a117984 */ /* 0x008f220000000800 */
[----:B------:R-:W-:-:S03]  /*0c70*/  VIADD R29, R5, 0x6 ;  /* 0x00000006051d7836 */ /* 0x000fc60000000000 */
[----:B------:R-:W-:Y:S01]  /*0c80*/  LDS R28, [R26+0x10] ;  /* 0x000010001a1c7984 */ /* 0x000fe20000000800 */
[----:B-1----:R-:W-:-:S06]  /*0c90*/  IMAD.WIDE.U32 R22, R29, 0x4, R14 ;  /* 0x000000041d167825 */ /* 0x002fcc00078e000e */
[----:B------:R-:W3:Y:S01]  /*0ca0*/  LDG.E R22, desc[UR6][R22.64] ;  /* 0x0000000616167981 */ /* 0x000ee2000c1e1900 */
[----:B--2---:R-:W-:Y:S01]  /*0cb0*/  FFMA R24, R18, R19, R24 ;  /* 0x0000001312187223 */ /* 0x004fe20000000018 */
[----:B------:R-:W-:-:S03]  /*0cc0*/  IADD3 R19, PT, PT, R5, 0x4, RZ ;  /* 0x0000000405137810 */ /* 0x000fc60007ffe0ff */
[----:B----4-:R-:W-:Y:S01]  /*0cd0*/  FFMA R24, R17, R16, R24 ;  /* 0x0000001011187223 */ /* 0x010fe20000000018 */
[----:B------:R-:W-:Y:S01]  /*0ce0*/  IADD3 R17, PT, PT, R5, 0x5, RZ ;  /* 0x0000000505117810 */ /* 0x000fe20007ffe0ff */
[----:B------:R-:W-:Y:S01]  /*0cf0*/  IMAD.WIDE.U32 R18, R19, 0x4, R14 ;  /* 0x0000000413127825 */ /* 0x000fe200078e000e */
[----:B------:R-:W-:-:S03]  /*0d00*/  IADD3 R5, PT, PT, R5, 0x7, RZ ;  /* 0x0000000705057810 */ /* 0x000fc60007ffe0ff */
[--C-:B------:R-:W-:Y:S02]  /*0d10*/  IMAD.WIDE.U32 R16, R17, 0x4, R14.reuse ;  /* 0x0000000411107825 */ /* 0x100fe400078e000e */
[----:B------:R-:W2:Y:S02]  /*0d20*/  LDG.E R18, desc[UR6][R18.64] ;  /* 0x0000000612127981 */ /* 0x000ea4000c1e1900 */
[----:B------:R-:W-:Y:S02]  /*0d30*/  IMAD.WIDE.U32 R14, R5, 0x4, R14 ;  /* 0x00000004050e7825 */ /* 0x000fe400078e000e */
[----:B------:R0:W4:Y:S04]  /*0d40*/  LDG.E R16, desc[UR6][R16.64] ;  /* 0x0000000610107981 */ /* 0x000128000c1e1900 */
[----:B------:R-:W5:Y:S04]  /*0d50*/  LDG.E R14, desc[UR6][R14.64] ;  /* 0x000000060e0e7981 */ /* 0x000f68000c1e1900 */
[----:B------:R-:W1:Y:S04]  /*0d60*/  LDS R5, [R26+0x8] ;  /* 0x000008001a057984 */ /* 0x000e680000000800 */
[----:B0-----:R-:W-:Y:S04]  /*0d70*/  LDS R17, [R26+0x18] ;  /* 0x000018001a117984 */ /* 0x001fe80000000800 */
[----:B------:R-:W-:Y:S01]  /*0d80*/  LDS R19, [R26+0x1c] ;  /* 0x00001c001a137984 */ /* 0x000fe20000000800 */
[----:B-1----:R-:W-:-:S03]  /*0d90*/  FFMA R24, R5, R25, R24 ;  /* 0x0000001905187223 */ /* 0x002fc60000000018 */
[----:B------:R-:W0:Y:S02]  /*0da0*/  LDS R5, [R26+0xc] ;  /* 0x00000c001a057984 */ /* 0x000e240000000800 */
[----:B0-----:R-:W-:Y:S02]  /*0db0*/  FFMA R5, R5, R27, R24 ;  /* 0x0000001b05057223 */ /* 0x001fe40000000018 */
[----:B------:R-:W4:Y:S01]  /*0dc0*/  LDS R24, [R26+0x14] ;  /* 0x000014001a187984 */ /* 0x000f220000000800 */
[----:B------:R-:W-:Y:S01]  /*0dd0*/  IADD3 R20, PT, PT, R20, 0x8, RZ ;  /* 0x0000000814147810 */ /* 0x000fe20007ffe0ff */
[----:B--2---:R-:W-:-:S04]  /*0de0*/  FFMA R5, R28, R18, R5 ;  /* 0x000000121c057223 */ /* 0x004fc80000000005 */
[----:B----4-:R-:W-:-:S04]  /*0df0*/  FFMA R5, R24, R16, R5 ;  /* 0x0000001018057223 */ /* 0x010fc80000000005 */
[----:B---3--:R-:W-:-:S04]  /*0e00*/  FFMA R5, R17, R22, R5 ;  /* 0x0000001611057223 */ /* 0x008fc80000000005 */
[----:B-----5:R-:W-:-:S07]  /*0e10*/  FFMA R24, R19, R14, R5 ;  /* 0x0000000e13187223 */ /* 0x020fce0000000005 */
.L_x_36:
[----:B------:R-:W-:Y:S05]  /*0e20*/  BSYNC.RECONVERGENT B2 ;  /* 0x0000000000027941 */ /* 0x000fea0003800200 */
.L_x_35:
[----:B------:R-:W-:Y:S05]  /*0e30*/  @!P2 BRA `(.L_x_31) ;  /* 0x0000000000e8a947 */ /* 0x000fea0003800000 */
[----:B------:R-:W-:Y:S01]  /*0e40*/  BSSY.RECONVERGENT B2, `(.L_x_37) ;  /* 0x000001f000027945 */ /* 0x000fe20003800200 */
[----:B------:R-:W-:-:S03]  /*0e50*/  ISETP.NE.AND P2, PT, R13, RZ, PT ;  /* 0x000000ff0d00720c */ /* 0x000fc60003f45270 */
[----:B------:R-:W-:Y:S10]  /*0e60*/  @!P1 BRA `(.L_x_38) ;  /* 0x0000000000709947 */ /* 0x000ff40003800000 */
[----:B------:R-:W0:Y:S01]  /*0e70*/  LDC.64 R18, c[0x0][0x380] ;  /* 0x0000e000ff127b82 */ /* 0x000e220000000a00 */
[----:B------:R-:W-:Y:S01]  /*0e80*/  IADD3 R5, PT, PT, R21, R20, RZ ;  /* 0x0000001415057210 */ /* 0x000fe20007ffe0ff */
[----:B------:R-:W1:Y:S03]  /*0e90*/  LDCU UR10, c[0x0][0x3a0] ;  /* 0x00007400ff0a77ac */ /* 0x000e660008000800 */
[C---:B------:R-:W-:Y:S02]  /*0ea0*/  IADD3 R17, PT, PT, R5.reuse, 0x1, RZ ;  /* 0x0000000105117810 */ /* 0x040fe40007ffe0ff */
[C---:B------:R-:W-:Y:S01]  /*0eb0*/  IADD3 R15, PT, PT, R5.reuse, 0x2, RZ ;  /* 0x00000002050f7810 */ /* 0x040fe20007ffe0ff */
[----:B0-----:R-:W-:-:S04]  /*0ec0*/  IMAD.WIDE.U32 R22, R5, 0x4, R18 ;  /* 0x0000000405167825 */ /* 0x001fc800078e0012 */
[--C-:B------:R-:W-:Y:S02]  /*0ed0*/  IMAD.WIDE.U32 R16, R17, 0x4, R18.reuse ;  /* 0x0000000411107825 */ /* 0x100fe400078e0012 */
[----:B------:R0:W2:Y:S02]  /*0ee0*/  LDG.E R23, desc[UR6][R22.64] ;  /* 0x0000000616177981 */ /* 0x0000a4000c1e1900 */
[----:B------:R-:W-:Y:S02]  /*0ef0*/  VIADD R5, R5, 0x3 ;  /* 0x0000000305057836 */ /* 0x000fe40000000000 */
[--C-:B------:R-:W-:Y:S01]  /*0f00*/  IMAD.WIDE.U32 R14, R15, 0x4, R18.reuse ;  /* 0x000000040f0e7825 */ /* 0x100fe200078e0012 */
[----:B------:R3:W4:Y:S03]  /*0f10*/  LDG.E R16, desc[UR6][R16.64] ;  /* 0x0000000610107981 */ /* 0x000726000c1e1900 */
[----:B------:R-:W-:-:S02]  /*0f20*/  IMAD.WIDE.U32 R18, R5, 0x4, R18 ;  /* 0x0000000405127825 */ /* 0x000fc400078e0012 */
[----:B------:R5:W4:Y:S04]  /*0f30*/  LDG.E R14, desc[UR6][R14.64] ;  /* 0x000000060e0e7981 */ /* 0x000b28000c1e1900 */
[----:B------:R-:W4:Y:S01]  /*0f40*/  LDG.E R18, desc[UR6][R18.64] ;  /* 0x0000000612127981 */ /* 0x000f22000c1e1900 */
[----:B------:R-:W0:Y:S01]  /*0f50*/  S2UR UR5, SR_CgaCtaId ;  /* 0x00000000000579c3 */ /* 0x000e220000008800 */
[----:B------:R-:W-:Y:S01]  /*0f60*/  UMOV UR4, 0x400 ;  /* 0x0000040000047882 */ /* 0x000fe20000000000 */
[----:B-1----:R-:W-:Y:S01]  /*0f70*/  IMAD R5, R9, UR10, R20 ;  /* 0x0000000a09057c24 */ /* 0x002fe2000f8e0214 */
[----:B------:R-:W-:Y:S01]  /*0f80*/  IADD3 R20, PT, PT, R20, 0x4, RZ ;  /* 0x0000000414147810 */ /* 0x000fe20007ffe0ff */
[----:B0-----:R-:W-:-:S06]  /*0f90*/  ULEA UR4, UR5, UR4, 0x18 ;  /* 0x0000000405047291 */ /* 0x001fcc000f8ec0ff */
[----:B------:R-:W-:-:S05]  /*0fa0*/  LEA R5, R5, UR4, 0x2 ;  /* 0x0000000405057c11 */ /* 0x000fca000f8e10ff */
[----:B------:R-:W2:Y:S04]  /*0fb0*/  LDS R25, [R5] ;  /* 0x0000000005197984 */ /* 0x000ea80000000800 */
[----:B------:R-:W4:Y:S04]  /*0fc0*/  LDS R22, [R5+0x4] ;  /* 0x0000040005167984 */ /* 0x000f280000000800 */
[----:B---3--:R-:W0:Y:S04]  /*0fd0*/  LDS R17, [R5+0x8] ;  /* 0x0000080005117984 */ /* 0x008e280000000800 */
[----:B-----5:R-:W1:Y:S01]  /*0fe0*/  LDS R15, [R5+0xc] ;  /* 0x00000c00050f7984 */ /* 0x020e620000000800 */
[----:B--2---:R-:W-:-:S04]  /*0ff0*/  FFMA R23, R25, R23, R24 ;  /* 0x0000001719177223 */ /* 0x004fc80000000018 */
[----:B----4-:R-:W-:-:S04]  /*1000*/  FFMA R16, R22, R16, R23 ;  /* 0x0000001016107223 */ /* 0x010fc80000000017 */
[----:B0-----:R-:W-:-:S04]  /*1010*/  FFMA R14, R17, R14, R16 ;  /* 0x0000000e110e7223 */ /* 0x001fc80000000010 */
[----:B-1----:R-:W-:-:S07]  /*1020*/  FFMA R24, R15, R18, R14 ;  /* 0x000000120f187223 */ /* 0x002fce000000000e */
.L_x_38:
[----:B------:R-:W-:Y:S05]  /*1030*/  BSYNC.RECONVERGENT B2 ;  /* 0x0000000000027941 */ /* 0x000fea0003800200 */
.L_x_37:
[----:B------:R-:W-:Y:S05]  /*1040*/  @!P2 BRA `(.L_x_31) ;  /* 0x000000000064a947 */ /* 0x000fea0003800000 */
[----:B------:R-:W0:Y:S01]  /*1050*/  LDC.64 R14, c[0x0][0x380] ;  /* 0x0000e000ff0e7b82 */ /* 0x000e220000000a00 */
[----:B------:R-:W-:Y:S01]  /*1060*/  IADD3 R21, PT, PT, R21, R20, RZ ;  /* 0x0000001415157210 */ /* 0x000fe20007ffe0ff */
[----:B------:R-:W1:Y:S04]  /*1070*/  LDCU UR10, c[0x0][0x3a0] ;  /* 0x00007400ff0a77ac */ /* 0x000e680008000800 */
[----:B0-----:R-:W-:-:S06]  /*1080*/  IMAD.WIDE.U32 R16, R21, 0x4, R14 ;  /* 0x0000000415107825 */ /* 0x001fcc00078e000e */
[----:B------:R-:W2:Y:S01]  /*1090*/  LDG.E R16, desc[UR6][R16.64] ;  /* 0x0000000610107981 */ /* 0x000ea2000c1e1900 */
[----:B------:R-:W0:Y:S01]  /*10a0*/  S2UR UR5, SR_CgaCtaId ;  /* 0x00000000000579c3 */ /* 0x000e220000008800 */
[----:B------:R-:W-:Y:S01]  /*10b0*/  UMOV UR4, 0x400 ;  /* 0x0000040000047882 */ /* 0x000fe20000000000 */
[----:B-1----:R-:W-:Y:S01]  /*10c0*/  IMAD R5, R9, UR10, R20 ;  /* 0x0000000a09057c24 */ /* 0x002fe2000f8e0214 */
        /* <DEDUP_REMOVED lines=17> */
.L_x_31:
[----:B------:R-:W-:Y:S05]  /*11e0*/  BSYNC.RECONVERGENT B0 ;  /* 0x0000000000007941 */ /* 0x000fea0003800200 */
.L_x_30:
[----:B------:R-:W-:-:S04]  /*11f0*/  IADD3 R9, PT, PT, R9, 0x1, RZ ;  /* 0x0000000109097810 */ /* 0x000fc80007ffe0ff */
[----:B------:R-:W-:-:S13]  /*1200*/  ISETP.NE.AND P2, PT, R9, R2, PT ;  /* 0x000000020900720c */ /* 0x000fda0003f45270 */
[----:B------:R-:W-:Y:S05]  /*1210*/  @P2 BRA `(.L_x_39) ;  /* 0xfffffff0008c2947 */ /* 0x000fea000383ffff */
.L_x_29:
[----:B------:R-:W-:Y:S05]  /*1220*/  BSYNC.RECONVERGENT B1 ;  /* 0x0000000000017941 */ /* 0x000fea0003800200 */
.L_x_28:
[----:B------:R-:W1:Y:S01]  /*1230*/  LDC.64 R4, c[0x0][0x390] ;  /* 0x0000e400ff047b82 */ /* 0x000e620000000a00 */
[----:B------:R-:W2:Y:S02]  /*1240*/  LDCU UR4, c[0x0][0x398] ;  /* 0x00007300ff0477ac */ /* 0x000ea40008000800 */
[----:B--2---:R-:W-:-:S04]  /*1250*/  IMAD R3, R3, UR4, R0 ;  /* 0x0000000403037c24 */ /* 0x004fc8000f8e0200 */
[----:B-1----:R-:W-:-:S05]  /*1260*/  IMAD.WIDE.U32 R2, R3, 0x4, R4 ;  /* 0x0000000403027825 */ /* 0x002fca00078e0004 */
[----:B------:R-:W-:Y:S01]  /*1270*/  STG.E desc[UR6][R2.64], R24 ;  /* 0x0000001802007986 */ /* 0x000fe2000c101906 */
[----:B------:R-:W-:Y:S05]  /*1280*/  EXIT ;  /* 0x000000000000794d */ /* 0x000fea0003800000 */
.L_x_40:
        /* <DEDUP_REMOVED lines=15> */
.L_x_65:


//--------------------- .text._Z21convolution_gpu_no_ifPfPKfS_jjjj --------------------------
	.section	.text._Z21convolution_gpu_no_ifPfPKfS_jjjj,"ax",@progbits
	.align	128
        .global         _Z21convolution_gpu_no_ifPfPKfS_jjjj
        .type           _Z21convolution_gpu_no_ifPfPKfS_jjjj,@function
        .size           _Z21convolution_gpu_no_ifPfPKfS_jjjj,(.L_x_66 - _Z21convolution_gpu_no_ifPfPKfS_jjjj)
        .other          _Z21convolution_gpu_no_ifPfPKfS_jjjj,@"STO_CUDA_ENTRY STV_DEFAULT"
_Z21convolution_gpu_no_ifPfPKfS_jjjj:
.text._Z21convolution_gpu_no_ifPfPKfS_jjjj:
[----:B------:R-:W-:Y:S01]  /*0000*/  LDC R1, c[0x0][0x37c] ;  /* 0x0000df00ff017b82 */ /* 0x000fe20000000800 */
[----:B------:R-:W0:Y:S07]  /*0010*/  S2R R3, SR_TID.Y ;  /* 0x0000000000037919 */ /* 0x000e2e0000002200 */
[----:B------:R-:W1:Y:S01]  /*0020*/  S2UR UR4, SR_CTAID.X ;  /* 0x00000000000479c3 */ /* 0x000e620000002500 */
[----:B------:R-:W1:Y:S01]  /*0030*/  LDCU UR5, c[0x0][0x360] ;  /* 0x00006c00ff0577ac */ /* 0x000e620008000800 */
[----:B------:R-:W2:Y:S01]  /*0040*/  S2R R10, SR_TID.X ;  /* 0x00000000000a7919 */ /* 0x000ea20000002100 */
[----:B------:R-:W3:Y:S05]  /*0050*/  LDCU.64 UR8, c[0x0][0x398] ;  /* 0x00007300ff0877ac */ /* 0x000eea0008000a00 */
[----:B------:R-:W0:Y:S08]  /*0060*/  S2UR UR6, SR_CTAID.Y ;  /* 0x00000000000679c3 */ /* 0x000e300000002600 */
[----:B------:R-:W0:Y:S01]  /*0070*/  LDC R0, c[0x0][0x364] ;  /* 0x0000d900ff007b82 */ /* 0x000e220000000800 */
[----:B-1----:R-:W-:-:S06]  /*0080*/  UIMAD UR4, UR4, UR5, URZ ;  /* 0x00000005040472a4 */ /* 0x002fcc000f8e02ff */
[----:B--2---:R-:W-:Y:S01]  /*0090*/  IADD3 R2, PT, PT, R10, UR4, RZ ;  /* 0x000000040a027c10 */ /* 0x004fe2000fffe0ff */
[----:B0-----:R-:W-:-:S05]  /*00a0*/  IMAD R0, R0, UR6, R3 ;  /* 0x0000000600007c24 */ /* 0x001fca000f8e0203 */
[----:B---3--:R-:W-:-:S04]  /*00b0*/  ISETP.GE.U32.AND P0, PT, R0, UR9, PT ;  /* 0x0000000900007c0c */ /* 0x008fc8000bf06070 */
[----:B------:R-:W-:-:S13]  /*00c0*/  ISETP.GE.U32.OR P0, PT, R2, UR8, P0 ;  /* 0x0000000802007c0c */ /* 0x000fda0008706470 */
[----:B------:R-:W-:Y:S05]  /*00d0*/  @P0 EXIT ;  /* 0x000000000000094d */ /* 0x000fea0003800000 */
[----:B------:R-:W0:Y:S01]  /*00e0*/  LDC.64 R4, c[0x0][0x3a0] ;  /* 0x0000e800ff047b82 */ /* 0x000e220000000a00 */
[C---:B------:R-:W-:Y:S01]  /*00f0*/  IADD3 R3, PT, PT, -R0.reuse, UR9, RZ ;  /* 0x0000000900037c10 */ /* 0x040fe2000fffe1ff */
[----:B------:R-:W1:Y:S01]  /*0100*/  LDCU.64 UR6, c[0x0][0x358] ;  /* 0x00006b00ff0677ac */ /* 0x000e620008000a00 */
[----:B------:R-:W-:Y:S01]  /*0110*/  IADD3 R12, PT, PT, -R0, RZ, RZ ;  /* 0x000000ff000c7210 */ /* 0x000fe20007ffe1ff */
[----:B------:R-:W-:Y:S01]  /*0120*/  BSSY.RECONVERGENT B1, `(.L_x_41) ;  /* 0x0000129000017945 */ /* 0x000fe20003800200 */
[C---:B------:R-:W-:Y:S01]  /*0130*/  IADD3 R6, PT, PT, -R2.reuse, UR8, RZ ;  /* 0x0000000802067c10 */ /* 0x040fe2000fffe1ff */
[----:B------:R-:W-:Y:S01]  /*0140*/  HFMA2 R24, -RZ, RZ, 0, 0 ;  /* 0x00000000ff187431 */ /* 0x000fe200000001ff */
[----:B------:R-:W-:Y:S02]  /*0150*/  IADD3 R8, PT, PT, -R2, RZ, RZ ;  /* 0x000000ff02087210 */ /* 0x000fe40007ffe1ff */
[-C--:B0-----:R-:W-:Y:S02]  /*0160*/  VIADDMNMX.U32 R3, R3, R5.reuse, R4, PT ;  /* 0x0000000503037246 */ /* 0x081fe40003800004 */
[----:B------:R-:W-:-:S02]  /*0170*/  VIADDMNMX R12, R12, R5, RZ, !PT ;  /* 0x000000050c0c7246 */ /* 0x000fc400078001ff */
[----:B------:R-:W-:Y:S02]  /*0180*/  VIADDMNMX.U32 R4, R6, R5, R4, PT ;  /* 0x0000000506047246 */ /* 0x000fe40003800004 */
[----:B------:R-:W-:Y:S02]  /*0190*/  ISETP.GE.U32.AND P0, PT, R12, R3, PT ;  /* 0x000000030c00720c */ /* 0x000fe40003f06070 */
[----:B------:R-:W-:-:S11]  /*01a0*/  VIADDMNMX R7, R8, R5, RZ, !PT ;  /* 0x0000000508077246 */ /* 0x000fd600078001ff */
[----:B-1----:R-:W-:Y:S05]  /*01b0*/  @P0 BRA `(.L_x_42) ;  /* 0x00000010007c0947 */ /* 0x002fea0003800000 */
[----:B------:R-:W-:Y:S02]  /*01c0*/  IADD3 R10, PT, PT, R10, UR4, R7 ;  /* 0x000000040a0a7c10 */ /* 0x000fe4000fffe007 */
[----:B------:R-:W-:Y:S02]  /*01d0*/  IADD3 R8, PT, PT, -R7, R4, RZ ;  /* 0x0000000407087210 */ /* 0x000fe40007ffe1ff */
[----:B------:R-:W-:Y:S02]  /*01e0*/  IADD3 R9, PT, PT, R10, 0x7, -R5 ;  /* 0x000000070a097810 */ /* 0x000fe40007ffe805 */
[-C--:B------:R-:W-:Y:S02]  /*01f0*/  IADD3 R6, PT, PT, R0, -R5.reuse, RZ ;  /* 0x8000000500067210 */ /* 0x080fe40007ffe0ff */
[----:B------:R-:W-:Y:S02]  /*0200*/  IADD3 R10, PT, PT, R2, -R5, RZ ;  /* 0x80000005020a7210 */ /* 0x000fe40007ffe0ff */
[----:B------:R-:W-:-:S02]  /*0210*/  MOV R24, RZ ;  /* 0x000000ff00187202 */ /* 0x000fc40000000f00 */
[C---:B------:R-:W-:Y:S02]  /*0220*/  LOP3.LUT R11, R8.reuse, 0xf, RZ, 0xc0, !PT ;  /* 0x0000000f080b7812 */ /* 0x040fe400078ec0ff */
[C---:B------:R-:W-:Y:S02]  /*0230*/  LOP3.LUT R13, R8.reuse, 0x7, RZ, 0xc0, !PT ;  /* 0x00000007080d7812 */ /* 0x040fe400078ec0ff */
[----:B------:R-:W-:-:S07]  /*0240*/  LOP3.LUT R20, R8, 0x3, RZ, 0xc0, !PT ;  /* 0x0000000308147812 */ /* 0x000fce00078ec0ff */
.L_x_53:
[----:B------:R-:W-:Y:S01]  /*0250*/  ISETP.GE.U32.AND P0, PT, R7, R4, PT ;  /* 0x000000040700720c */ /* 0x000fe20003f06070 */
[----:B------:R-:W-:-:S12]  /*0260*/  BSSY.RECONVERGENT B0, `(.L_x_43) ;  /* 0x0000111000007945 */ /* 0x000fd80003800200 */
[----:B------:R-:W-:Y:S05]  /*0270*/  @P0 BRA `(.L_x_44) ;  /* 0x00000010003c0947 */ /* 0x000fea0003800000 */
[----:B------:R-:W0:Y:S01]  /*0280*/  LDC R15, c[0x0][0x398] ;  /* 0x0000e600ff0f7b82 */ /* 0x000e220000000800 */
[----:B------:R-:W-:Y:S01]  /*0290*/  IADD3 R5, PT, PT, R7, -R4, RZ ;  /* 0x8000000407057210 */ /* 0x000fe20007ffe0ff */
[----:B------:R-:W-:Y:S01]  /*02a0*/  BSSY.RECONVERGENT B2, `(.L_x_45) ;  /* 0x0000085000027945 */ /* 0x000fe20003800200 */
[----:B------:R-:W-:Y:S02]  /*02b0*/  IADD3 R14, PT, PT, R6, R12, RZ ;  /* 0x0000000c060e7210 */ /* 0x000fe40007ffe0ff */
[----:B------:R-:W-:Y:S02]  /*02c0*/  ISETP.GT.U32.AND P0, PT, R5, -0x10, PT ;  /* 0xfffffff00500780c */ /* 0x000fe40003f04070 */
[----:B------:R-:W-:Y:S01]  /*02d0*/  MOV R5, R7 ;  /* 0x0000000700057202 */ /* 0x000fe20000000f00 */
[----:B0-----:R-:W-:-:S10]  /*02e0*/  IMAD R21, R14, R15, R10 ;  /* 0x0000000f0e157224 */ /* 0x001fd400078e020a */
[----:B------:R-:W-:Y:S05]  /*02f0*/  @P0 BRA `(.L_x_46) ;  /* 0x0000000400fc0947 */ /* 0x000fea0003800000 */
[----:B------:R-:W0:Y:S01]  /*0300*/  LDCU UR5, c[0x0][0x3a0] ;  /* 0x00007400ff0577ac */ /* 0x000e220008000800 */
[----:B------:R-:W-:Y:S01]  /*0310*/  LOP3.LUT R25, R8, 0xfffffff0, RZ, 0xc0, !PT ;  /* 0xfffffff008197812 */ /* 0x000fe200078ec0ff */
[----:B------:R-:W-:Y:S01]  /*0320*/  BSSY.RECONVERGENT B3, `(.L_x_47) ;  /* 0x000007b000037945 */ /* 0x000fe20003800200 */
[----:B------:R-:W-:Y:S01]  /*0330*/  IMAD R5, R14, R15, R9 ;  /* 0x0000000f0e057224 */ /* 0x000fe200078e0209 */
[----:B------:R-:W-:Y:S02]  /*0340*/  IADD3 R22, PT, PT, R7, 0x7, RZ ;  /* 0x0000000707167810 */ /* 0x000fe40007ffe0ff */
[----:B------:R-:W-:Y:S01]  /*0350*/  IADD3 R25, PT, PT, -R25, RZ, RZ ;  /* 0x000000ff19197210 */ /* 0x000fe20007ffe1ff */
[----:B0-----:R-:W-:-:S07]  /*0360*/  IMAD R23, R12, UR5, R7 ;  /* 0x000000050c177c24 */ /* 0x001fce000f8e0207 */
.L_x_48:
[----:B------:R-:W0:Y:S01]  /*0370*/  LDC.64 R14, c[0x0][0x380] ;  /* 0x0000e000ff0e7b82 */ /* 0x000e220000000a00 */
[----:B------:R-:W-:-:S07]  /*0380*/  IADD3 R19, PT, PT, R5, -0x7, RZ ;  /* 0xfffffff905137810 */ /* 0x000fce0007ffe0ff */
[----:B------:R-:W1:Y:S01]  /*0390*/  LDC.64 R16, c[0x0][0x388] ;  /* 0x0000e200ff107b82 */ /* 0x000e620000000a00 */
[----:B0-----:R-:W-:-:S06]  /*03a0*/  IMAD.WIDE.U32 R18, R19, 0x4, R14 ;  /* 0x0000000413127825 */ /* 0x001fcc00078e000e */
[----:B------:R-:W2:Y:S01]  /*03b0*/  LDG.E R18, desc[UR6][R18.64] ;  /* 0x0000000612127981 */ /* 0x000ea2000c1e1900 */
[----:B-1----:R-:W-:-:S06]  /*03c0*/  IMAD.WIDE.U32 R26, R23, 0x4, R16 ;  /* 0x00000004171a7825 */ /* 0x002fcc00078e0010 */
[----:B------:R-:W2:Y:S01]  /*03d0*/  LDG.E R27, desc[UR6][R26.64] ;  /* 0x000000061a1b7981 */ /* 0x000ea2000c1e1900 */
[----:B------:R-:W-:-:S05]  /*03e0*/  IADD3 R29, PT, PT, R23, 0x1, RZ ;  /* 0x00000001171d7810 */ /* 0x000fca0007ffe0ff */
[----:B------:R-:W-:-:S05]  /*03f0*/  IMAD.WIDE.U32 R28, R29, 0x4, R16 ;  /* 0x000000041d1c7825 */ /* 0x000fca00078e0010 */
[----:B------:R0:W3:Y:S01]  /*0400*/  LDG.E R19, desc[UR6][R28.64] ;  /* 0x000000061c137981 */ /* 0x0000e2000c1e1900 */
[----:B--2---:R-:W-:Y:S01]  /*0410*/  FFMA R24, R27, R18, R24 ;  /* 0x000000121b187223 */ /* 0x004fe20000000018 */
[----:B------:R-:W-:-:S05]  /*0420*/  IADD3 R27, PT, PT, R5, -0x6, RZ ;  /* 0xfffffffa051b7810 */ /* 0x000fca0007ffe0ff */
[----:B0-----:R-:W-:-:S06]  /*0430*/  IMAD.WIDE.U32 R28, R27, 0x4, R14 ;  /* 0x000000041b1c7825 */ /* 0x001fcc00078e000e */
[----:B------:R-:W3:Y:S01]  /*0440*/  LDG.E R28, desc[UR6][R28.64] ;  /* 0x000000061c1c7981 */ /* 0x000ee2000c1e1900 */
[----:B------:R-:W-:-:S05]  /*0450*/  IADD3 R27, PT, PT, R23, 0x2, RZ ;  /* 0x00000002171b7810 */ /* 0x000fca0007ffe0ff */
[----:B------:R-:W-:-:S06]  /*0460*/  IMAD.WIDE.U32 R26, R27, 0x4, R16 ;  /* 0x000000041b1a7825 */ /* 0x000fcc00078e0010 */
[----:B------:R-:W2:Y:S01]  /*0470*/  LDG.E R27, desc[UR6][R26.64] ;  /* 0x000000061a1b7981 */ /* 0x000ea2000c1e1900 */
[----:B---3--:R-:W-:Y:S01]  /*0480*/  FFMA R24, R19, R28, R24 ;  /* 0x0000001c13187223 */ /* 0x008fe20000000018 */
[----:B------:R-:W-:-:S05]  /*0490*/  IADD3 R19, PT, PT, R5, -0x5, RZ ;  /* 0xfffffffb05137810 */ /* 0x000fca0007ffe0ff */
[----:B------:R-:W-:-:S06]  /*04a0*/  IMAD.WIDE.U32 R18, R19, 0x4, R14 ;  /* 0x0000000413127825 */ /* 0x000fcc00078e000e */
[----:B------:R0:W2:Y:S01]  /*04b0*/  LDG.E R18, desc[UR6][R18.64] ;  /* 0x0000000612127981 */ /* 0x0000a2000c1e1900 */
[----:B------:R-:W-:Y:S02]  /*04c0*/  IADD3 R29, PT, PT, R5, -0x4, RZ ;  /* 0xfffffffc051d7810 */ /* 0x000fe40007ffe0ff */
[----:B0-----:R-:W-:-:S03]  /*04d0*/  IADD3 R19, PT, PT, R23, 0x3, RZ ;  /* 0x0000000317137810 */ /* 0x001fc60007ffe0ff */
[----:B------:R-:W-:-:S06]  /*04e0*/  IMAD.WIDE.U32 R28, R29, 0x4, R14 ;  /* 0x000000041d1c7825 */ /* 0x000fcc00078e000e */
[----:B------:R-:W3:Y:S01]  /*04f0*/  LDG.E R28, desc[UR6][R28.64] ;  /* 0x000000061c1c7981 */ /* 0x000ee2000c1e1900 */
[----:B--2---:R-:W-:Y:S01]  /*0500*/  FFMA R24, R27, R18, R24 ;  /* 0x000000121b187223 */ /* 0x004fe20000000018 */
[----:B------:R-:W-:-:S06]  /*0510*/  IMAD.WIDE.U32 R18, R19, 0x4, R16 ;  /* 0x0000000413127825 */ /* 0x000fcc00078e0010 */
[----:B------:R-:W3:Y:S01]  /*0520*/  LDG.E R19, desc[UR6][R18.64] ;  /* 0x0000000612137981 */ /* 0x000ee2000c1e1900 */
[----:B------:R-:W-:-:S05]  /*0530*/  IADD3 R27, PT, PT, R23, 0x4, RZ ;  /* 0x00000004171b7810 */ /* 0x000fca0007ffe0ff */
[----:B------:R-:W-:-:S06]  /*0540*/  IMAD.WIDE.U32 R26, R27, 0x4, R16 ;  /* 0x000000041b1a7825 */ /* 0x000fcc00078e0010 */
[----:B------:R-:W2:Y:S01]  /*0550*/  LDG.E R27, desc[UR6][R26.64] ;  /* 0x000000061a1b7981 */ /* 0x000ea2000c1e1900 */
[----:B---3--:R-:W-:Y:S01]  /*0560*/  FFMA R24, R19, R28, R24 ;  /* 0x0000001c13187223 */ /* 0x008fe20000000018 */
[----:B------:R-:W-:-:S05]  /*0570*/  IADD3 R19, PT, PT, R5, -0x3, RZ ;  /* 0xfffffffd05137810 */ /* 0x000fca0007ffe0ff */
[----:B------:R-:W-:-:S06]  /*0580*/  IMAD.WIDE.U32 R18, R19, 0x4, R14 ;  /* 0x0000000413127825 */ /* 0x000fcc00078e000e */
[----:B------:R-:W2:Y:S01]  /*0590*/  LDG.E R18, desc[UR6][R18.64] ;  /* 0x0000000612127981 */ /* 0x000ea2000c1e1900 */
[----:B------:R-:W-:Y:S01]  /*05a0*/  IADD3 R29, PT, PT, R23, 0x5, RZ ;  /* 0x00000005171d7810 */ /* 0x000fe20007ffe0ff */
[----:B--2---:R-:W-:-:S04]  /*05b0*/  FFMA R24, R27, R18, R24 ;  /* 0x000000121b187223 */ /* 0x004fc80000000018 */
[----:B------:R-:W-:Y:S01]  /*05c0*/  IMAD.WIDE.U32 R18, R29, 0x4, R16 ;  /* 0x000000041d127825 */ /* 0x000fe200078e0010 */
[----:B------:R-:W-:-:S05]  /*05d0*/  IADD3 R29, PT, PT, R5, -0x2, RZ ;  /* 0xfffffffe051d7810 */ /* 0x000fca0007ffe0ff */
[----:B------:R-:W-:Y:S01]  /*05e0*/  IMAD.WIDE.U32 R28, R29, 0x4, R14 ;  /* 0x000000041d1c7825 */ /* 0x000fe200078e000e */
[----:B------:R-:W2:Y:S05]  /*05f0*/  LDG.E R19, desc[UR6][R18.64] ;  /* 0x0000000612137981 */ /* 0x000eaa000c1e1900 */
[----:B------:R-:W2:Y:S01]  /*0600*/  LDG.E R28, desc[UR6][R28.64] ;  /* 0x000000061c1c7981 */ /* 0x000ea2000c1e1900 */
[----:B------:R-:W-:-:S05]  /*0610*/  IADD3 R27, PT, PT, R23, 0x6, RZ ;  /* 0x00000006171b7810 */ /* 0x000fca0007ffe0ff */
[----:B------:R-:W-:-:S06]  /*0620*/  IMAD.WIDE.U32 R26, R27, 0x4, R16 ;  /* 0x000000041b1a7825 */ /* 0x000fcc00078e0010 */
[----:B------:R-:W3:Y:S01]  /*0630*/  LDG.E R27, desc[UR6][R26.64] ;  /* 0x000000061a1b7981 */ /* 0x000ee2000c1e1900 */
[----:B--2---:R-:W-:Y:S01]  /*0640*/  FFMA R24, R19, R28, R24 ;  /* 0x0000001c13187223 */ /* 0x004fe20000000018 */
[----:B------:R-:W-:-:S05]  /*0650*/  IADD3 R19, PT, PT, R5, -0x1, RZ ;  /* 0xffffffff05137810 */ /* 0x000fca0007ffe0ff */
[----:B------:R-:W-:-:S06]  /*0660*/  IMAD.WIDE.U32 R18, R19, 0x4, R14 ;  /* 0x0000000413127825 */ /* 0x000fcc00078e000e */
[----:B------:R-:W3:Y:S01]  /*0670*/  LDG.E R18, desc[UR6][R18.64] ;  /* 0x0000000612127981 */ /* 0x000ee2000c1e1900 */
[----:B------:R-:W-:Y:S01]  /*0680*/  IADD3 R29, PT, PT, R23, 0x7, RZ ;  /* 0x00000007171d7810 */ /* 0x000fe20007ffe0ff */
[----:B---3--:R-:W-:-:S04]  /*0690*/  FFMA R24, R27, R18, R24 ;  /* 0x000000121b187223 */ /* 0x008fc80000000018 */
[----:B------:R-:W-:-:S04]  /*06a0*/  IMAD.WIDE.U32 R18, R29, 0x4, R16 ;  /* 0x000000041d127825 */ /* 0x000fc800078e0010 */
[----:B------:R-:W-:Y:S02]  /*06b0*/  IMAD.WIDE.U32 R28, R5, 0x4, R14 ;  /* 0x00000004051c7825 */ /* 0x000fe400078e000e */
[----:B------:R-:W2:Y:S04]  /*06c0*/  LDG.E R19, desc[UR6][R18.64] ;  /* 0x0000000612137981 */ /* 0x000ea8000c1e1900 */
[----:B------:R0:W2:Y:S01]  /*06d0*/  LDG.E R28, desc[UR6][R28.64] ;  /* 0x000000061c1c7981 */ /* 0x0000a2000c1e1900 */
[----:B------:R-:W-:Y:S02]  /*06e0*/  IADD3 R27, PT, PT, R23, 0x8, RZ ;  /* 0x00000008171b7810 */ /* 0x000fe40007ffe0ff */
[----:B0-----:R-:W-:-:S03]  /*06f0*/  IADD3 R29, PT, PT, R5, 0x1, RZ ;  /* 0x00000001051d7810 */ /* 0x001fc60007ffe0ff */
[----:B------:R-:W-:-:S06]  /*0700*/  IMAD.WIDE.U32 R26, R27, 0x4, R16 ;  /* 0x000000041b1a7825 */ /* 0x000fcc00078e0010 */
[----:B------:R-:W3:Y:S01]  /*0710*/  LDG.E R27, desc[UR6][R26.64] ;  /* 0x000000061a1b7981 */ /* 0x000ee2000c1e1900 */
[----:B--2---:R-:W-:Y:S01]  /*0720*/  FFMA R24, R19, R28, R24 ;  /* 0x0000001c13187223 */ /* 0x004fe20000000018 */
[----:B------:R-:W-:-:S06]  /*0730*/  IMAD.WIDE.U32 R18, R29, 0x4, R14 ;  /* 0x000000041d127825 */ /* 0x000fcc00078e000e */
[----:B------:R-:W3:Y:S01]  /*0740*/  LDG.E R18, desc[UR6][R18.64] ;  /* 0x0000000612127981 */ /* 0x000ee2000c1e1900 */
[----:B------:R-:W-:Y:S01]  /*0750*/  IADD3 R29, PT, PT, R23, 0x9, RZ ;  /* 0x00000009171d7810 */ /* 0x000fe20007ffe0ff */
[----:B---3--:R-:W-:-:S04]  /*0760*/  FFMA R24, R27, R18, R24 ;  /* 0x000000121b187223 */ /* 0x008fc80000000018 */
[----:B------:R-:W-:Y:S01]  /*0770*/  IMAD.WIDE.U32 R18, R29, 0x4, R16 ;  /* 0x000000041d127825 */ /* 0x000fe200078e0010 */
[----:B------:R-:W-:-:S05]  /*0780*/  IADD3 R29, PT, PT, R5, 0x2, RZ ;  /* 0x00000002051d7810 */ /* 0x000fca0007ffe0ff */
[----:B------:R-:W-:Y:S01]  /*0790*/  IMAD.WIDE.U32 R28, R29, 0x4, R14 ;  /* 0x000000041d1c7825 */ /* 0x000fe200078e000e */
[----:B------:R-:W2:Y:S05]  /*07a0*/  LDG.E R19, desc[UR6][R18.64] ;  /* 0x0000000612137981 */ /* 0x000eaa000c1e1900 */
[----:B------:R-:W2:Y:S01]  /*07b0*/  LDG.E R28, desc[UR6][R28.64] ;  /* 0x000000061c1c7981 */ /* 0x000ea2000c1e1900 */
[----:B------:R-:W-:-:S05]  /*07c0*/  IADD3 R27, PT, PT, R23, 0xa, RZ ;  /* 0x0000000a171b7810 */ /* 0x000fca0007ffe0ff */
[----:B------:R-:W-:-:S06]  /*07d0*/  IMAD.WIDE.U32 R26, R27, 0x4, R16 ;  /* 0x000000041b1a7825 */ /* 0x000fcc00078e0010 */
[----:B------:R-:W3:Y:S01]  /*07e0*/  LDG.E R27, desc[UR6][R26.64] ;  /* 0x000000061a1b7981 */ /* 0x000ee2000c1e1900 */
[----:B--2---:R-:W-:Y:S01]  /*07f0*/  FFMA R24, R19, R28, R24 ;  /* 0x0000001c13187223 */ /* 0x004fe20000000018 */
[----:B------:R-:W-:-:S05]  /*0800*/  IADD3 R19, PT, PT, R5, 0x3, RZ ;  /* 0x0000000305137810 */ /* 0x000fca0007ffe0ff */
        /* <DEDUP_REMOVED lines=22> */
[----:B------:R0:W2:Y:S01]  /*0970*/  LDG.E R28, desc[UR6][R28.64] ;  /* 0x000000061c1c7981 */ /* 0x0000a2000c1e1900 */
[----:B------:R-:W-:-:S04]  /*0980*/  VIADD R27, R23, 0xe ;  /* 0x0000000e171b7836 */ /* 0x000fc80000000000 */
[----:B------:R-:W-:Y:S01]  /*0990*/  IMAD.WIDE.U32 R26, R27, 0x4, R16 ;  /* 0x000000041b1a7825 */ /* 0x000fe200078e0010 */
[----:B0-----:R-:W-:-:S05]  /*09a0*/  IADD3 R29, PT, PT, R23, 0xf, RZ ;  /* 0x0000000f171d7810 */ /* 0x001fca0007ffe0ff */
[----:B------:R-:W3:Y:S01]  /*09b0*/  LDG.E R27, desc[UR6][R26.64] ;  /* 0x000000061a1b7981 */ /* 0x000ee2000c1e1900 */
[----:B------:R-:W-:-:S06]  /*09c0*/  IMAD.WIDE.U32 R16, R29, 0x4, R16 ;  /* 0x000000041d107825 */ /* 0x000fcc00078e0010 */
[----:B------:R-:W4:Y:S01]  /*09d0*/  LDG.E R17, desc[UR6][R16.64] ;  /* 0x0000000610117981 */ /* 0x000f22000c1e1900 */
[----:B--2---:R-:W-:Y:S01]  /*09e0*/  FFMA R24, R19, R28, R24 ;  /* 0x0000001c13187223 */ /* 0x004fe20000000018 */
[----:B------:R-:W-:-:S05]  /*09f0*/  IADD3 R19, PT, PT, R5, 0x7, RZ ;  /* 0x0000000705137810 */ /* 0x000fca0007ffe0ff */
[----:B------:R-:W-:-:S06]  /*0a00*/  IMAD.WIDE.U32 R18, R19, 0x4, R14 ;  /* 0x0000000413127825 */ /* 0x000fcc00078e000e */
[----:B------:R0:W3:Y:S02]  /*0a10*/  LDG.E R18, desc[UR6][R18.64] ;  /* 0x0000000612127981 */ /* 0x0000e4000c1e1900 */
[----:B0-----:R-:W-:-:S05]  /*0a20*/  IADD3 R19, PT, PT, R5, 0x8, RZ ;  /* 0x0000000805137810 */ /* 0x001fca0007ffe0ff */
[----:B------:R-:W-:-:S06]  /*0a30*/  IMAD.WIDE.U32 R14, R19, 0x4, R14 ;  /* 0x00000004130e7825 */ /* 0x000fcc00078e000e */
[----:B------:R-:W4:Y:S01]  /*0a40*/  LDG.E R14, desc[UR6][R14.64] ;  /* 0x000000060e0e7981 */ /* 0x000f22000c1e1900 */
[----:B------:R-:W-:-:S04]  /*0a50*/  IADD3 R25, PT, PT, R25, 0x10, RZ ;  /* 0x0000001019197810 */ /* 0x000fc80007ffe0ff */
[----:B------:R-:W-:Y:S02]  /*0a60*/  ISETP.NE.AND P0, PT, R25, RZ, PT ;  /* 0x000000ff1900720c */ /* 0x000fe40003f05270 */
[----:B------:R-:W-:Y:S02]  /*0a70*/  IADD3 R22, PT, PT, R22, 0x10, RZ ;  /* 0x0000001016167810 */ /* 0x000fe40007ffe0ff */
[----:B------:R-:W-:Y:S02]  /*0a80*/  IADD3 R5, PT, PT, R5, 0x10, RZ ;  /* 0x0000001005057810 */ /* 0x000fe40007ffe0ff */
[----:B------:R-:W-:Y:S01]  /*0a90*/  IADD3 R23, PT, PT, R23, 0x10, RZ ;  /* 0x0000001017177810 */ /* 0x000fe20007ffe0ff */
[----:B---3--:R-:W-:-:S04]  /*0aa0*/  FFMA R24, R27, R18, R24 ;  /* 0x000000121b187223 */ /* 0x008fc80000000018 */
[----:B----4-:R-:W-:Y:S02]  /*0ab0*/  FFMA R24, R17, R14, R24 ;  /* 0x0000000e11187223 */ /* 0x010fe40000000018 */
[----:B------:R-:W-:Y:S05]  /*0ac0*/  @P0 BRA `(.L_x_48) ;  /* 0xfffffff800280947 */ /* 0x000fea000383ffff */
[----:B------:R-:W-:Y:S05]  /*0ad0*/  BSYNC.RECONVERGENT B3 ;  /* 0x0000000000037941 */ /* 0x000fea0003800200 */
.L_x_47:
[----:B------:R-:W-:-:S07]  /*0ae0*/  IADD3 R5, PT, PT, R22, -0x7, RZ ;  /* 0xfffffff916057810 */ /* 0x000fce0007ffe0ff */
.L_x_46:
[----:B------:R-:W-:Y:S05]  /*0af0*/  BSYNC.RECONVERGENT B2 ;  /* 0x0000000000027941 */ /* 0x000fea0003800200 */
.L_x_45:
[----:B------:R-:W-:-:S13]  /*0b00*/  ISETP.NE.AND P0, PT, R11, RZ, PT ;  /* 0x000000ff0b00720c */ /* 0x000fda0003f05270 */
[----:B------:R-:W-:Y:S05]  /*0b10*/  @!P0 BRA `(.L_x_44) ;  /* 0x0000000800148947 */ /* 0x000fea0003800000 */
[----:B------:R-:W-:Y:S01]  /*0b20*/  IADD3 R14, PT, PT, R11, -0x1, RZ ;  /* 0xffffffff0b0e7810 */ /* 0x000fe20007ffe0ff */
[----:B------:R-:W-:Y:S01]  /*0b30*/  BSSY.RECONVERGENT B2, `(.L_x_49) ;  /* 0x0000040000027945 */ /* 0x000fe20003800200 */
[----:B------:R-:W-:Y:S02]  /*0b40*/  ISETP.NE.AND P1, PT, R13, RZ, PT ;  /* 0x000000ff0d00720c */ /* 0x000fe40003f25270 */
[----:B------:R-:W-:-:S13]  /*0b50*/  ISETP.GE.U32.AND P0, PT, R14, 0x7, PT ;  /* 0x000000070e00780c */ /* 0x000fda0003f06070 */
[----:B------:R-:W-:Y:S05]  /*0b60*/  @!P0 BRA `(.L_x_50) ;  /* 0x0000000000f08947 */ /* 0x000fea0003800000 */
[----:B------:R-:W0:Y:S01]  /*0b70*/  LDC.64 R14, c[0x0][0x380] ;  /* 0x0000e000ff0e7b82 */ /* 0x000e220000000a00 */
[----:B------:R-:W1:Y:S01]  /*0b80*/  LDCU UR5, c[0x0][0x3a0] ;  /* 0x00007400ff0577ac */ /* 0x000e620008000800 */
[----:B------:R-:W-:-:S06]  /*0b90*/  IADD3 R25, PT, PT, R21, R5, RZ ;  /* 0x0000000515197210 */ /* 0x000fcc0007ffe0ff */
[----:B------:R-:W2:Y:S01]  /*0ba0*/  LDC.64 R16, c[0x0][0x388] ;  /* 0x0000e200ff107b82 */ /* 0x000ea20000000a00 */
[----:B-1----:R-:W-:Y:S02]  /*0bb0*/  IMAD R27, R12, UR5, R5 ;  /* 0x000000050c1b7c24 */ /* 0x002fe4000f8e0205 */
[----:B0-----:R-:W-:-:S06]  /*0bc0*/  IMAD.WIDE.U32 R18, R25, 0x4, R14 ;  /* 0x0000000419127825 */ /* 0x001fcc00078e000e */
[----:B------:R-:W3:Y:S01]  /*0bd0*/  LDG.E R18, desc[UR6][R18.64] ;  /* 0x0000000612127981 */ /* 0x000ee2000c1e1900 */
[----:B--2---:R-:W-:-:S06]  /*0be0*/  IMAD.WIDE.U32 R22, R27, 0x4, R16 ;  /* 0x000000041b167825 */ /* 0x004fcc00078e0010 */
[----:B------:R-:W3:Y:S01]  /*0bf0*/  LDG.E R23, desc[UR6][R22.64] ;  /* 0x0000000616177981 */ /* 0x000ee2000c1e1900 */
[----:B------:R-:W-:Y:S02]  /*0c00*/  IADD3 R29, PT, PT, R25, 0x1, RZ ;  /* 0x00000001191d7810 */ /* 0x000fe40007ffe0ff */
[----:B------:R-:W-:-:S03]  /*0c10*/  IADD3 R26, PT, PT, R27, 0x1, RZ ;  /* 0x000000011b1a7810 */ /* 0x000fc60007ffe0ff */
[----:B------:R-:W-:-:S06]  /*0c20*/  IMAD.WIDE.U32 R28, R29, 0x4, R14 ;  /* 0x000000041d1c7825 */ /* 0x000fcc00078e000e */
[----:B------:R-:W2:Y:S01]  /*0c30*/  LDG.E R29, desc[UR6][R28.64] ;  /* 0x000000061c1d7981 */ /* 0x000ea2000c1e1900 */
[----:B---3--:R-:W-:Y:S01]  /*0c40*/  FFMA R24, R23, R18, R24 ;  /* 0x0000001217187223 */ /* 0x008fe20000000018 */
[----:B------:R-:W-:-:S05]  /*0c50*/  IMAD.WIDE.U32 R18, R26, 0x4, R16 ;  /* 0x000000041a127825 */ /* 0x000fca00078e0010 */
[----:B------:R-:W2:Y:S01]  /*0c60*/  LDG.E R26, desc[UR6][R18.64] ;  /* 0x00000006121a7981 */ /* 0x000ea2000c1e1900 */
[----:B------:R-:W-:-:S05]  /*0c70*/  IADD3 R23, PT, PT, R25, 0x2, RZ ;  /* 0x0000000219177810 */ /* 0x000fca0007ffe0ff */
[----:B------:R-:W-:-:S06]  /*0c80*/  IMAD.WIDE.U32 R22, R23, 0x4, R14 ;  /* 0x0000000417167825 */ /* 0x000fcc00078e000e */
[----:B------:R-:W3:Y:S01]  /*0c90*/  LDG.E R23, desc[UR6][R22.64] ;  /* 0x0000000616177981 */ /* 0x000ee2000c1e1900 */
[----:B--2---:R-:W-:Y:S01]  /*0ca0*/  FFMA R24, R26, R29, R24 ;  /* 0x0000001d1a187223 */ /* 0x004fe20000000018 */
[----:B------:R-:W-:-:S05]  /*0cb0*/  IADD3 R26, PT, PT, R27, 0x2, RZ ;  /* 0x000000021b1a7810 */ /* 0x000fca0007ffe0ff */
[----:B------:R-:W-:-:S05]  /*0cc0*/  IMAD.WIDE.U32 R18, R26, 0x4, R16 ;  /* 0x000000041a127825 */ /* 0x000fca00078e0010 */
[----:B------:R-:W3:Y:S01]  /*0cd0*/  LDG.E R26, desc[UR6][R18.64] ;  /* 0x00000006121a7981 */ /* 0x000ee2000c1e1900 */
[----:B------:R-:W-:-:S05]  /*0ce0*/  IADD3 R29, PT, PT, R25, 0x3, RZ ;  /* 0x00000003191d7810 */ /* 0x000fca0007ffe0ff */
[----:B------:R-:W-:-:S06]  /*0cf0*/  IMAD.WIDE.U32 R28, R29, 0x4, R14 ;  /* 0x000000041d1c7825 */ /* 0x000fcc00078e000e */
[----:B------:R-:W2:Y:S01]  /*0d00*/  LDG.E R29, desc[UR6][R28.64] ;  /* 0x000000061c1d7981 */ /* 0x000ea2000c1e1900 */
[----:B---3--:R-:W-:Y:S01]  /*0d10*/  FFMA R24, R26, R23, R24 ;  /* 0x000000171a187223 */ /* 0x008fe20000000018 */
[----:B------:R-:W-:-:S05]  /*0d20*/  IADD3 R26, PT, PT, R27, 0x3, RZ ;  /* 0x000000031b1a7810 */ /* 0x000fca0007ffe0ff */
        /* <DEDUP_REMOVED lines=13> */
[----:B------:R-:W-:-:S04]  /*0e00*/  VIADD R26, R25, 0x5 ;  /* 0x00000005191a7836 */ /* 0x000fc80000000000 */
[----:B------:R-:W-:Y:S01]  /*0e10*/  IMAD.WIDE.U32 R22, R26, 0x4, R14 ;  /* 0x000000041a167825 */ /* 0x000fe200078e000e */
[C---:B------:R-:W-:Y:S02]  /*0e20*/  IADD3 R26, PT, PT, R27.reuse, 0x6, RZ ;  /* 0x000000061b1a7810 */ /* 0x040fe40007ffe0ff */
[----:B------:R-:W-:-:S03]  /*0e30*/  IADD3 R27, PT, PT, R27, 0x7, RZ ;  /* 0x000000071b1b7810 */ /* 0x000fc60007ffe0ff */
[--C-:B------:R-:W-:Y:S01]  /*0e40*/  IMAD.WIDE.U32 R18, R26, 0x4, R16.reuse ;  /* 0x000000041a127825 */ /* 0x100fe200078e0010 */
[----:B------:R-:W2:Y:S03]  /*0e50*/  LDG.E R22, desc[UR6][R22.64] ;  /* 0x0000000616167981 */ /* 0x000ea6000c1e1900 */
[----:B------:R-:W-:Y:S01]  /*0e60*/  IMAD.WIDE.U32 R16, R27, 0x4, R16 ;  /* 0x000000041b107825 */ /* 0x000fe200078e0010 */
[C---:B------:R-:W-:Y:S01]  /*0e70*/  IADD3 R27, PT, PT, R25.reuse, 0x6, RZ ;  /* 0x00000006191b7810 */ /* 0x040fe20007ffe0ff */
[----:B------:R-:W3:Y:S01]  /*0e80*/  LDG.E R18, desc[UR6][R18.64] ;  /* 0x0000000612127981 */ /* 0x000ee2000c1e1900 */
[----:B------:R-:W-:-:S03]  /*0e90*/  IADD3 R25, PT, PT, R25, 0x7, RZ ;  /* 0x0000000719197810 */ /* 0x000fc60007ffe0ff */
[--C-:B------:R-:W-:Y:S01]  /*0ea0*/  IMAD.WIDE.U32 R26, R27, 0x4, R14.reuse ;  /* 0x000000041b1a7825 */ /* 0x100fe200078e000e */
[----:B------:R-:W4:Y:S03]  /*0eb0*/  LDG.E R16, desc[UR6][R16.64] ;  /* 0x0000000610107981 */ /* 0x000f26000c1e1900 */
[----:B------:R-:W-:Y:S02]  /*0ec0*/  IMAD.WIDE.U32 R14, R25, 0x4, R14 ;  /* 0x00000004190e7825 */ /* 0x000fe400078e000e */
[----:B------:R-:W3:Y:S04]  /*0ed0*/  LDG.E R26, desc[UR6][R26.64] ;  /* 0x000000061a1a7981 */ /* 0x000ee8000c1e1900 */
[----:B------:R-:W4:Y:S01]  /*0ee0*/  LDG.E R14, desc[UR6][R14.64] ;  /* 0x000000060e0e7981 */ /* 0x000f22000c1e1900 */
[----:B------:R-:W-:Y:S01]  /*0ef0*/  IADD3 R5, PT, PT, R5, 0x8, RZ ;  /* 0x0000000805057810 */ /* 0x000fe20007ffe0ff */
[----:B--2---:R-:W-:-:S04]  /*0f00*/  FFMA R29, R29, R22, R24 ;  /* 0x000000161d1d7223 */ /* 0x004fc80000000018 */
[----:B---3--:R-:W-:-:S04]  /*0f10*/  FFMA R29, R18, R26, R29 ;  /* 0x0000001a121d7223 */ /* 0x008fc8000000001d */
[----:B----4-:R-:W-:-:S07]  /*0f20*/  FFMA R24, R16, R14, R29 ;  /* 0x0000000e10187223 */ /* 0x010fce000000001d */
.L_x_50:
[----:B------:R-:W-:Y:S05]  /*0f30*/  BSYNC.RECONVERGENT B2 ;  /* 0x0000000000027941 */ /* 0x000fea0003800200 */
.L_x_49:
        /* <DEDUP_REMOVED lines=15> */
[----:B------:R-:W-:Y:S01]  /*1030*/  IADD3 R27, PT, PT, R29, 0x1, RZ ;  /* 0x000000011d1b7810 */ /* 0x000fe20007ffe0ff */
[----:B---3--:R-:W-:-:S04]  /*1040*/  FFMA R24, R19, R14, R24 ;  /* 0x0000000e13187223 */ /* 0x008fc80000000018 */
[----:B------:R-:W-:Y:S01]  /*1050*/  IMAD.WIDE.U32 R14, R27, 0x4, R22 ;  /* 0x000000041b0e7825 */ /* 0x000fe200078e0016 */
[----:B------:R-:W-:Y:S02]  /*1060*/  IADD3 R19, PT, PT, R29, 0x2, RZ ;  /* 0x000000021d137810 */ /* 0x000fe40007ffe0ff */
[----:B------:R-:W-:Y:S02]  /*1070*/  IADD3 R27, PT, PT, R25, 0x1, RZ ;  /* 0x00000001191b7810 */ /* 0x000fe40007ffe0ff */
[----:B------:R0:W2:Y:S03]  /*1080*/  LDG.E R28, desc[UR6][R14.64] ;  /* 0x000000060e1c7981 */ /* 0x0000a6000c1e1900 */
[----:B------:R-:W-:Y:S01]  /*1090*/  IMAD.WIDE.U32 R26, R27, 0x4, R16 ;  /* 0x000000041b1a7825 */ /* 0x000fe200078e0010 */
[----:B------:R-:W-:-:S05]  /*10a0*/  IADD3 R29, PT, PT, R29, 0x3, RZ ;  /* 0x000000031d1d7810 */ /* 0x000fca0007ffe0ff */
[----:B------:R-:W2:Y:S01]  /*10b0*/  LDG.E R27, desc[UR6][R26.64] ;  /* 0x000000061a1b7981 */ /* 0x000ea2000c1e1900 */
[----:B0-----:R-:W-:Y:S01]  /*10c0*/  IMAD.WIDE.U32 R14, R19, 0x4, R22 ;  /* 0x00000004130e7825 */ /* 0x001fe200078e0016 */
[C---:B------:R-:W-:Y:S02]  /*10d0*/  IADD3 R19, PT, PT, R25.reuse, 0x2, RZ ;  /* 0x0000000219137810 */ /* 0x040fe40007ffe0ff */
[----:B------:R-:W-:-:S03]  /*10e0*/  IADD3 R25, PT, PT, R25, 0x3, RZ ;  /* 0x0000000319197810 */ /* 0x000fc60007ffe0ff */
[----:B------:R-:W-:-:S04]  /*10f0*/  IMAD.WIDE.U32 R18, R19, 0x4, R16 ;  /* 0x0000000413127825 */ /* 0x000fc800078e0010 */
[----:B------:R-:W-:Y:S02]  /*1100*/  IMAD.WIDE.U32 R22, R29, 0x4, R22 ;  /* 0x000000041d167825 */ /* 0x000fe400078e0016 */
[----:B------:R-:W3:Y:S02]  /*1110*/  LDG.E R29, desc[UR6][R14.64] ;  /* 0x000000060e1d7981 */ /* 0x000ee4000c1e1900 */
[----:B------:R-:W-:Y:S02]  /*1120*/  IMAD.WIDE.U32 R16, R25, 0x4, R16 ;  /* 0x0000000419107825 */ /* 0x000fe400078e0010 */
[----:B------:R-:W3:Y:S04]  /*1130*/  LDG.E R18, desc[UR6][R18.64] ;  /* 0x0000000612127981 */ /* 0x000ee8000c1e1900 */
[----:B------:R-:W4:Y:S04]  /*1140*/  LDG.E R23, desc[UR6][R22.64] ;  /* 0x0000000616177981 */ /* 0x000f28000c1e1900 */
[----:B------:R-:W4:Y:S01]  /*1150*/  LDG.E R16, desc[UR6][R16.64] ;  /* 0x0000000610107981 */ /* 0x000f22000c1e1900 */
[----:B------:R-:W-:Y:S01]  /*1160*/  IADD3 R5, PT, PT, R5, 0x4, RZ ;  /* 0x0000000405057810 */ /* 0x000fe20007ffe0ff */
[----:B--2---:R-:W-:-:S04]  /*1170*/  FFMA R24, R28, R27, R24 ;  /* 0x0000001b1c187223 */ /* 0x004fc80000000018 */
[----:B---3--:R-:W-:-:S04]  /*1180*/  FFMA R24, R29, R18, R24 ;  /* 0x000000121d187223 */ /* 0x008fc80000000018 */
[----:B----4-:R-:W-:-:S07]  /*1190*/  FFMA R24, R23, R16, R24 ;  /* 0x0000001017187223 */ /* 0x010fce0000000018 */
.L_x_52:
[----:B------:R-:W-:Y:S05]  /*11a0*/  BSYNC.RECONVERGENT B2 ;  /* 0x0000000000027941 */ /* 0x000fea0003800200 */
.L_x_51:
        /* <DEDUP_REMOVED lines=10> */
[----:B------:R-:W-:Y:S01]  /*1250*/  ISETP.NE.AND P0, PT, R20, 0x1, PT ;  /* 0x000000011400780c */ /* 0x000fe20003f05270 */
[----:B---3--:R-:W-:-:S12]  /*1260*/  FFMA R24, R23, R18, R24 ;  /* 0x0000001217187223 */ /* 0x008fd80000000018 */
[----:B------:R-:W-:Y:S05]  /*1270*/  @!P0 BRA `(.L_x_44) ;  /* 0x00000000003c8947 */ /* 0x000fea0003800000 */
[----:B------:R-:W-:Y:S02]  /*1280*/  ISETP.NE.AND P0, PT, R20, 0x2, PT ;  /* 0x000000021400780c */ /* 0x000fe40003f05270 */
[----:B------:R-:W-:Y:S02]  /*1290*/  IADD3 R23, PT, PT, R5, 0x1, RZ ;  /* 0x0000000105177810 */ /* 0x000fe40007ffe0ff */
[----:B------:R-:W-:-:S03]  /*12a0*/  IADD3 R19, PT, PT, R21, 0x1, RZ ;  /* 0x0000000115137810 */ /* 0x000fc60007ffe0ff */
[----:B------:R-:W-:-:S04]  /*12b0*/  IMAD.WIDE.U32 R22, R23, 0x4, R16 ;  /* 0x0000000417167825 */ /* 0x000fc800078e0010 */
[----:B------:R-:W-:Y:S02]  /*12c0*/  IMAD.WIDE.U32 R18, R19, 0x4, R14 ;  /* 0x0000000413127825 */ /* 0x000fe400078e000e */
[----:B------:R-:W-:Y:S01]  /*12d0*/  @P0 IADD3 R5, PT, PT, R5, 0x2, RZ ;  /* 0x0000000205050810 */ /* 0x000fe20007ffe0ff */
[----:B------:R-:W2:Y:S01]  /*12e0*/  LDG.E R23, desc[UR6][R22.64] ;  /* 0x0000000616177981 */ /* 0x000ea2000c1e1900 */
[----:B------:R-:W-:-:S03]  /*12f0*/  @P0 IADD3 R21, PT, PT, R21, 0x2, RZ ;  /* 0x0000000215150810 */ /* 0x000fc60007ffe0ff */
[----:B------:R-:W-:Y:S01]  /*1300*/  @P0 IMAD.WIDE.U32 R16, R5, 0x4, R16 ;  /* 0x0000000405100825 */ /* 0x000fe200078e0010 */
[----:B------:R-:W2:Y:S03]  /*1310*/  LDG.E R18, desc[UR6][R18.64] ;  /* 0x0000000612127981 */ /* 0x000ea6000c1e1900 */
[----:B------:R-:W-:Y:S02]  /*1320*/  @P0 IMAD.WIDE.U32 R14, R21, 0x4, R14 ;  /* 0x00000004150e0825 */ /* 0x000fe400078e000e */
[----:B------:R-:W3:Y:S04]  /*1330*/  @P0 LDG.E R17, desc[UR6][R16.64] ;  /* 0x0000000610110981 */ /* 0x000ee8000c1e1900 */
[----:B------:R-:W3:Y:S01]  /*1340*/  @P0 LDG.E R14, desc[UR6][R14.64] ;  /* 0x000000060e0e0981 */ /* 0x000ee2000c1e1900 */
[----:B--2---:R-:W-:-:S04]  /*1350*/  FFMA R24, R23, R18, R24 ;  /* 0x0000001217187223 */ /* 0x004fc80000000018 */
[----:B---3--:R-:W-:-:S07]  /*1360*/  @P0 FFMA R24, R17, R14, R24 ;  /* 0x0000000e11180223 */ /* 0x008fce0000000018 */
.L_x_44:
[----:B------:R-:W-:Y:S05]  /*1370*/  BSYNC.RECONVERGENT B0 ;  /* 0x0000000000007941 */ /* 0x000fea0003800200 */
.L_x_43:
[----:B------:R-:W-:-:S04]  /*1380*/  IADD3 R12, PT, PT, R12, 0x1, RZ ;  /* 0x000000010c0c7810 */ /* 0x000fc80007ffe0ff */
[----:B------:R-:W-:-:S13]  /*1390*/  ISETP.NE.AND P0, PT, R12, R3, PT ;  /* 0x000000030c00720c */ /* 0x000fda0003f05270 */
[----:B------:R-:W-:Y:S05]  /*13a0*/  @P0 BRA `(.L_x_53) ;  /* 0xffffffec00a80947 */ /* 0x000fea000383ffff */
.L_x_42:
[----:B------:R-:W-:Y:S05]  /*13b0*/  BSYNC.RECONVERGENT B1 ;  /* 0x0000000000017941 */ /* 0x000fea0003800200 */
.L_x_41:
[----:B------:R-:W0:Y:S01]  /*13c0*/  LDC.64 R4, c[0x0][0x390] ;  /* 0x0000e400ff047b82 */ /* 0x000e220000000a00 */
[----:B------:R-:W1:Y:S02]  /*13d0*/  LDCU UR5, c[0x0][0x398] ;  /* 0x00007300ff0577ac */ /* 0x000e640008000800 */
[----:B-1----:R-:W-:-:S04]  /*13e0*/  IMAD R3, R0, UR5, R2 ;  /* 0x0000000500037c24 */ /* 0x002fc8000f8e0202 */
[----:B0-----:R-:W-:-:S05]  /*13f0*/  IMAD.WIDE.U32 R2, R3, 0x4, R4 ;  /* 0x0000000403027825 */ /* 0x001fca00078e0004 */
[----:B------:R-:W-:Y:S01]  /*1400*/  STG.E desc[UR6][R2.64], R24 ;  /* 0x0000001802007986 */ /* 0x000fe2000c101906 */
[----:B------:R-:W-:Y:S05]  /*1410*/  EXIT ;  /* 0x000000000000794d */ /* 0x000fea0003800000 */
.L_x_54:
        /* <DEDUP_REMOVED lines=14> */
.L_x_66:


//--------------------- .text._Z21convolution_gpu_basicPfPKfS_jjjj --------------------------
	.section	.text._Z21convolution_gpu_basicPfPKfS_jjjj,"ax",@progbits
	.align	128
        .global         _Z21convolution_gpu_basicPfPKfS_jjjj
        .type           _Z21convolution_gpu_basicPfPKfS_jjjj,@function
        .size           _Z21convolution_gpu_basicPfPKfS_jjjj,(.L_x_67 - _Z21convolution_gpu_basicPfPKfS_jjjj)
        .other          _Z21convolution_gpu_basicPfPKfS_jjjj,@"STO_CUDA_ENTRY STV_DEFAULT"
_Z21convolution_gpu_basicPfPKfS_jjjj:
.text._Z21convolution_gpu_basicPfPKfS_jjjj:
[----:B------:R-:W-:Y:S01]  /*0000*/  LDC R1, c[0x0][0x37c] ;  /* 0x0000df00ff017b82 */ /* 0x000fe20000000800 */
[----:B------:R-:W0:Y:S07]  /*0010*/  S2R R5, SR_TID.Y ;  /* 0x0000000000057919 */ /* 0x000e2e0000002200 */
[----:B------:R-:W1:Y:S01]  /*0020*/  LDC R3, c[0x0][0x360] ;  /* 0x0000d800ff037b82 */ /* 0x000e620000000800 */
[----:B------:R-:W2:Y:S01]  /*0030*/  LDCU.64 UR6, c[0x0][0x398] ;  /* 0x00007300ff0677ac */ /* 0x000ea20008000a00 */
[----:B------:R-:W1:Y:S06]  /*0040*/  S2R R2, SR_TID.X ;  /* 0x0000000000027919 */ /* 0x000e6c0000002100 */
[----:B------:R-:W0:Y:S08]  /*0050*/  S2UR UR5, SR_CTAID.Y ;  /* 0x00000000000579c3 */ /* 0x000e300000002600 */
[----:B------:R-:W0:Y:S08]  /*0060*/  LDC R0, c[0x0][0x364] ;  /* 0x0000d900ff007b82 */ /* 0x000e300000000800 */
[----:B------:R-:W1:Y:S01]  /*0070*/  S2UR UR4, SR_CTAID.X ;  /* 0x00000000000479c3 */ /* 0x000e620000002500 */
[----:B0-----:R-:W-:-:S05]  /*0080*/  IMAD R0, R0, UR5, R5 ;  /* 0x0000000500007c24 */ /* 0x001fca000f8e0205 */
[----:B--2---:R-:W-:Y:S01]  /*0090*/  ISETP.GE.U32.AND P0, PT, R0, UR7, PT ;  /* 0x0000000700007c0c */ /* 0x004fe2000bf06070 */
[----:B-1----:R-:W-:-:S05]  /*00a0*/  IMAD R3, R3, UR4, R2 ;  /* 0x0000000403037c24 */ /* 0x002fca000f8e0202 */
[----:B------:R-:W-:-:S13]  /*00b0*/  ISETP.GE.U32.OR P0, PT, R3, UR6, P0 ;  /* 0x0000000603007c0c */ /* 0x000fda0008706470 */
[----:B------:R-:W-:Y:S05]  /*00c0*/  @P0 EXIT ;  /* 0x000000000000094d */ /* 0x000fea0003800000 */
[----:B------:R-:W0:Y:S01]  /*00d0*/  LDCU UR5, c[0x0][0x3a0] ;  /* 0x00007400ff0577ac */ /* 0x000e220008000800 */
[----:B------:R-:W-:Y:S01]  /*00e0*/  HFMA2 R2, -RZ, RZ, 0, 0 ;  /* 0x00000000ff027431 */ /* 0x000fe200000001ff */
[----:B------:R-:W1:Y:S01]  /*00f0*/  LDCU.64 UR12, c[0x0][0x358] ;  /* 0x00006b00ff0c77ac */ /* 0x000e620008000a00 */
[----:B0-----:R-:W-:-:S09]  /*0100*/  UISETP.NE.AND UP0, UPT, UR5, URZ, UPT ;  /* 0x000000ff0500728c */ /* 0x001fd2000bf05270 */
[----:B-1----:R-:W-:Y:S05]  /*0110*/  BRA.U !UP0, `(.L_x_55) ;  /* 0x00000011080c7547 */ /* 0x002fea000b800000 */
[----:B------:R-:W0:Y:S01]  /*0120*/  LDCU UR4, c[0x0][0x3a4] ;  /* 0x00007480ff0477ac */ /* 0x000e220008000800 */
[----:B------:R-:W-:Y:S01]  /*0130*/  MOV R2, RZ ;  /* 0x000000ff00027202 */ /* 0x000fe20000000f00 */
[----:B------:R-:W-:Y:S02]  /*0140*/  ULOP3.LUT UR10, UR5, 0xfffffff8, URZ, 0xc0, !UPT ;  /* 0xfffffff8050a7892 */ /* 0x000fe4000f8ec0ff */
[----:B------:R-:W-:Y:S02]  /*0150*/  ULOP3.LUT UR9, UR5, 0x7, URZ, 0xc0, !UPT ;  /* 0x0000000705097892 */ /* 0x000fe4000f8ec0ff */
[----:B------:R-:W-:Y:S02]  /*0160*/  ULOP3.LUT UR5, UR5, 0x3, URZ, 0xc0, !UPT ;  /* 0x0000000305057892 */ /* 0x000fe4000f8ec0ff */
[----:B------:R-:W-:Y:S01]  /*0170*/  UIADD3 UR7, UPT, UPT, -UR10, URZ, URZ ;  /* 0x000000ff0a077290 */ /* 0x000fe2000fffe1ff */
[----:B0-----:R-:W-:Y:S02]  /*0180*/  VIADD R4, R3, -UR4 ;  /* 0x8000000403047c36 */ /* 0x001fe40008000000 */
[----:B------:R-:W-:Y:S01]  /*0190*/  VIADD R5, R0, -UR4 ;  /* 0x8000000400057c36 */ /* 0x000fe20008000000 */
[----:B------:R-:W-:-:S02]  /*01a0*/  UMOV UR4, URZ ;  /* 0x000000ff00047c82 */ /* 0x000fc40008000000 */
[----:B------:R-:W-:-:S07]  /*01b0*/  IADD3 R6, PT, PT, R4, 0x3, RZ ;  /* 0x0000000304067810 */ /* 0x000fce0007ffe0ff */
.L_x_62:
[----:B------:R-:W0:Y:S01]  /*01c0*/  LDCU UR6, c[0x0][0x3a0] ;  /* 0x00007400ff0677ac */ /* 0x000e220008000800 */
[----:B------:R-:W-:Y:S02]  /*01d0*/  VIADD R7, R5, UR4 ;  /* 0x0000000405077c36 */ /* 0x000fe40008000000 */
[----:B------:R-:W-:Y:S01]  /*01e0*/  HFMA2 R9, -RZ, RZ, 0, 0 ;  /* 0x00000000ff097431 */ /* 0x000fe200000001ff */
[----:B------:R-:W-:Y:S01]  /*01f0*/  UMOV UR8, UR4 ;  /* 0x0000000400087c82 */ /* 0x000fe20008000000 */
[----:B------:R-:W-:Y:S02]  /*0200*/  UIADD3 UR4, UPT, UPT, UR4, 0x1, URZ ;  /* 0x0000000104047890 */ /* 0x000fe4000fffe0ff */
[----:B0-----:R-:W-:Y:S02]  /*0210*/  UISETP.GE.U32.AND UP1, UPT, UR6, 0x8, UPT ;  /* 0x000000080600788c */ /* 0x001fe4000bf26070 */
[----:B------:R-:W-:-:S07]  /*0220*/  UISETP.NE.AND UP0, UPT, UR4, UR6, UPT ;  /* 0x000000060400728c */ /* 0x000fce000bf05270 */
[----:B------:R-:W-:Y:S05]  /*0230*/  BRA.U !UP1, `(.L_x_56) ;  /* 0x0000000509d07547 */ /* 0x000fea000b800000 */
[----:B------:R-:W0:Y:S01]  /*0240*/  LDCU.64 UR14, c[0x0][0x398] ;  /* 0x00007300ff0e77ac */ /* 0x000e220008000a00 */
[----:B------:R-:W-:Y:S01]  /*0250*/  IMAD.MOV.U32 R12, RZ, RZ, R6 ;  /* 0x000000ffff0c7224 */ /* 0x000fe200078e0006 */
[----:B------:R-:W-:Y:S01]  /*0260*/  UIMAD UR6, UR8, UR6, 0x3 ;  /* 0x00000003080674a4 */ /* 0x000fe2000f8e0206 */
[----:B------:R-:W1:Y:S05]  /*0270*/  LDCU UR11, c[0x0][0x398] ;  /* 0x00007300ff0b77ac */ /* 0x000e6a0008000800 */
[----:B------:R-:W-:Y:S01]  /*0280*/  MOV R8, UR6 ;  /* 0x0000000600087c02 */ /* 0x000fe20008000f00 */
[----:B------:R-:W-:Y:S01]  /*0290*/  UMOV UR6, UR7 ;  /* 0x0000000700067c82 */ /* 0x000fe20008000000 */
[C---:B0-----:R-:W-:Y:S01]  /*02a0*/  ISETP.GE.U32.AND P6, PT, R7.reuse, UR15, PT ;  /* 0x0000000f07007c0c */ /* 0x041fe2000bfc6070 */
[----:B------:R-:W-:-:S12]  /*02b0*/  IMAD R10, R7, UR14, R4 ;  /* 0x0000000e070a7c24 */ /* 0x000fd8000f8e0204 */
.L_x_57:
[C---:B------:R-:W-:Y:S01]  /*02c0*/  VIADD R14, R12.reuse, 0xfffffffd ;  /* 0xfffffffd0c0e7836 */ /* 0x040fe20000000000 */
[----:B------:R-:W0:Y:S01]  /*02d0*/  LDC.64 R20, c[0x0][0x388] ;  /* 0x0000e200ff147b82 */ /* 0x000e220000000a00 */
[----:B------:R-:W-:-:S03]  /*02e0*/  IADD3 R22, PT, PT, R12, -0x2, RZ ;  /* 0xfffffffe0c167810 */ /* 0x000fc60007ffe0ff */
[C---:B-1----:R-:W-:Y:S02]  /*02f0*/  ISETP.GE.U32.OR P2, PT, R14.reuse, UR11, P6 ;  /* 0x0000000b0e007c0c */ /* 0x042fe4000b746470 */
[-C--:B------:R-:W-:Y:S02]  /*0300*/  LOP3.LUT R14, R14, R7.reuse, RZ, 0xfc, !PT ;  /* 0x000000070e0e7212 */ /* 0x080fe400078efcff */
[----:B------:R-:W1:Y:S01]  /*0310*/  LDC.64 R18, c[0x0][0x380] ;  /* 0x0000e000ff127b82 */ /* 0x000e620000000a00 */
[----:B------:R-:W-:Y:S02]  /*0320*/  ISETP.GE.U32.OR P3, PT, R22, UR11, P6 ;  /* 0x0000000b16007c0c */ /* 0x000fe4000b766470 */
[----:B------:R-:W-:Y:S02]  /*0330*/  ISETP.LT.OR P2, PT, R14, RZ, P2 ;  /* 0x000000ff0e00720c */ /* 0x000fe40001741670 */
[----:B------:R-:W-:-:S03]  /*0340*/  LOP3.LUT R22, R22, R7, RZ, 0xfc, !PT ;  /* 0x0000000716167212 */ /* 0x000fc600078efcff */
[----:B------:R-:W2:Y:S01]  /*0350*/  LDC.64 R16, c[0x0][0x388] ;  /* 0x0000e200ff107b82 */ /* 0x000ea20000000a00 */
[----:B------:R-:W-:-:S07]  /*0360*/  ISETP.LT.OR P3, PT, R22, RZ, P3 ;  /* 0x000000ff1600720c */ /* 0x000fce0001f61670 */
[----:B------:R-:W3:Y:S01]  /*0370*/  LDC.64 R14, c[0x0][0x380] ;  /* 0x0000e000ff0e7b82 */ /* 0x000ee20000000a00 */
[----:B------:R-:W-:-:S04]  /*0380*/  @!P2 VIADD R9, R8, 0xfffffffd ;  /* 0xfffffffd0809a836 */ /* 0x000fc80000000000 */
[----:B0-----:R-:W-:Y:S01]  /*0390*/  @!P2 IMAD.WIDE.U32 R20, R9, 0x4, R20 ;  /* 0x000000040914a825 */ /* 0x001fe200078e0014 */
[----:B------:R-:W-:Y:S02]  /*03a0*/  @!P3 IADD3 R11, PT, PT, R8, -0x2, RZ ;  /* 0xfffffffe080bb810 */ /* 0x000fe40007ffe0ff */
[C---:B------:R-:W-:Y:S01]  /*03b0*/  @!P3 IADD3 R13, PT, PT, R10.reuse, 0x1, RZ ;  /* 0x000000010a0db810 */ /* 0x040fe20007ffe0ff */
[----:B-1----:R-:W-:Y:S01]  /*03c0*/  @!P2 IMAD.WIDE.U32 R18, R10, 0x4, R18 ;  /* 0x000000040a12a825 */ /* 0x002fe200078e0012 */
[----:B------:R-:W0:Y:S01]  /*03d0*/  LDC.64 R24, c[0x0][0x388] ;  /* 0x0000e200ff187b82 */ /* 0x000e220000000a00 */
[----:B------:R-:W4:Y:S04]  /*03e0*/  @!P2 LDG.E R21, desc[UR12][R20.64] ;  /* 0x0000000c1415a981 */ /* 0x000f28000c1e1900 */
[----:B------:R1:W4:Y:S01]  /*03f0*/  @!P2 LDG.E R9, desc[UR12][R18.64] ;  /* 0x0000000c1209a981 */ /* 0x000322000c1e1900 */
[----:B--2---:R-:W-:-:S02]  /*0400*/  @!P3 IMAD.WIDE.U32 R16, R11, 0x4, R16 ;  /* 0x000000040b10b825 */ /* 0x004fc400078e0010 */
[----:B------:R-:W2:Y:S04]  /*0410*/  LDC.64 R26, c[0x0][0x380] ;  /* 0x0000e000ff1a7b82 */ /* 0x000ea80000000a00 */
[----:B------:R5:W2:Y:S01]  /*0420*/  @!P3 LDG.E R17, desc[UR12][R16.64] ;  /* 0x0000000c1011b981 */ /* 0x000aa2000c1e1900 */
[----:B---3--:R-:W-:-:S06]  /*0430*/  @!P3 IMAD.WIDE.U32 R14, R13, 0x4, R14 ;  /* 0x000000040d0eb825 */ /* 0x008fcc00078e000e */
[----:B------:R-:W2:Y:S01]  /*0440*/  @!P3 LDG.E R14, desc[UR12][R14.64] ;  /* 0x0000000c0e0eb981 */ /* 0x000ea2000c1e1900 */
[----:B------:R-:W-:-:S05]  /*0450*/  VIADD R22, R12, 0xffffffff ;  /* 0xffffffff0c167836 */ /* 0x000fca0000000000 */
[C---:B------:R-:W-:Y:S02]  /*0460*/  ISETP.GE.U32.OR P0, PT, R22.reuse, UR11, P6 ;  /* 0x0000000b16007c0c */ /* 0x040fe4000b706470 */
[-C--:B------:R-:W-:Y:S02]  /*0470*/  LOP3.LUT R11, R22, R7.reuse, RZ, 0xfc, !PT ;  /* 0x00000007160b7212 */ /* 0x080fe400078efcff */
[----:B------:R-:W3:Y:S01]  /*0480*/  LDC.64 R22, c[0x0][0x380] ;  /* 0x0000e000ff167b82 */ /* 0x000ee20000000a00 */
[C---:B------:R-:W-:Y:S02]  /*0490*/  ISETP.GE.U32.OR P1, PT, R12.reuse, UR11, P6 ;  /* 0x0000000b0c007c0c */ /* 0x040fe4000b726470 */
[----:B------:R-:W-:Y:S02]  /*04a0*/  ISETP.LT.OR P0, PT, R11, RZ, P0 ;  /* 0x000000ff0b00720c */ /* 0x000fe40000701670 */
[C---:B------:R-:W-:Y:S02]  /*04b0*/  LOP3.LUT R11, R12.reuse, R7, RZ, 0xfc, !PT ;  /* 0x000000070c0b7212 */ /* 0x040fe400078efcff */
[----:B-1----:R-:W-:-:S02]  /*04c0*/  IADD3 R18, PT, PT, R12, 0x1, RZ ;  /* 0x000000010c127810 */ /* 0x002fc40007ffe0ff */
[----:B------:R-:W-:Y:S02]  /*04d0*/  ISETP.LT.OR P1, PT, R11, RZ, P1 ;  /* 0x000000ff0b00720c */ /* 0x000fe40000f21670 */
[C---:B------:R-:W-:Y:S02]  /*04e0*/  ISETP.GE.U32.OR P4, PT, R18.reuse, UR11, P6 ;  /* 0x0000000b12007c0c */ /* 0x040fe4000b786470 */
[----:B------:R-:W-:Y:S02]  /*04f0*/  LOP3.LUT R11, R18, R7, RZ, 0xfc, !PT ;  /* 0x00000007120b7212 */ /* 0x000fe400078efcff */
[----:B-----5:R-:W-:Y:S01]  /*0500*/  IADD3 R16, PT, PT, R12, 0x2, RZ ;  /* 0x000000020c107810 */ /* 0x020fe20007ffe0ff */
[----:B------:R-:W1:Y:S01]  /*0510*/  LDC.64 R18, c[0x0][0x388] ;  /* 0x0000e200ff127b82 */ /* 0x000e620000000a00 */
[----:B------:R-:W-:Y:S02]  /*0520*/  ISETP.LT.OR P4, PT, R11, RZ, P4 ;  /* 0x000000ff0b00720c */ /* 0x000fe40002781670 */
[----:B------:R-:W-:-:S02]  /*0530*/  ISETP.GE.U32.OR P5, PT, R16, UR11, P6 ;  /* 0x0000000b10007c0c */ /* 0x000fc4000b7a6470 */
[-C--:B------:R-:W-:Y:S01]  /*0540*/  LOP3.LUT R16, R16, R7.reuse, RZ, 0xfc, !PT ;  /* 0x0000000710107212 */ /* 0x080fe200078efcff */
[----:B------:R-:W-:Y:S01]  /*0550*/  VIADD R28, R12, 0x3 ;  /* 0x000000030c1c7836 */ /* 0x000fe20000000000 */
[----:B------:R-:W-:Y:S02]  /*0560*/  @!P0 IADD3 R11, PT, PT, R10, 0x2, RZ ;  /* 0x000000020a0b8810 */ /* 0x000fe40007ffe0ff */
[----:B------:R-:W-:Y:S02]  /*0570*/  ISETP.LT.OR P5, PT, R16, RZ, P5 ;  /* 0x000000ff1000720c */ /* 0x000fe40002fa1670 */
[----:B------:R-:W-:Y:S01]  /*0580*/  LOP3.LUT R13, R28, R7, RZ, 0xfc, !PT ;  /* 0x000000071c0d7212 */ /* 0x000fe200078efcff */
[----:B---3--:R-:W-:Y:S02]  /*0590*/  @!P0 IMAD.WIDE.U32 R22, R11, 0x4, R22 ;  /* 0x000000040b168825 */ /* 0x008fe400078e0016 */
[C---:B------:R-:W-:Y:S02]  /*05a0*/  @!P4 IADD3 R11, PT, PT, R8.reuse, 0x1, RZ ;  /* 0x00000001080bc810 */ /* 0x040fe40007ffe0ff */
[----:B-1----:R-:W-:-:S04]  /*05b0*/  @!P1 IMAD.WIDE.U32 R18, R8, 0x4, R18 ;  /* 0x0000000408129825 */ /* 0x002fc800078e0012 */
[----:B----4-:R-:W-:Y:S02]  /*05c0*/  @!P2 FFMA R2, R21, R9, R2 ;  /* 0x000000091502a223 */ /* 0x010fe40000000002 */
[----:B------:R-:W1:Y:S01]  /*05d0*/  LDC.64 R20, c[0x0][0x388] ;  /* 0x0000e200ff147b82 */ /* 0x000e620000000a00 */
[----:B------:R-:W-:-:S04]  /*05e0*/  @!P0 VIADD R9, R8, 0xffffffff ;  /* 0xffffffff08098836 */ /* 0x000fc80000000000 */
[----:B0-----:R-:W-:-:S04]  /*05f0*/  @!P0 IMAD.WIDE.U32 R24, R9, 0x4, R24 ;  /* 0x0000000409188825 */ /* 0x001fc800078e0018 */
[----:B--2---:R-:W-:Y:S01]  /*0600*/  @!P3 FFMA R2, R17, R14, R2 ;  /* 0x0000000e1102b223 */ /* 0x004fe20000000002 */
[----:B------:R-:W-:Y:S01]  /*0610*/  @!P1 IADD3 R9, PT, PT, R10, 0x3, RZ ;  /* 0x000000030a099810 */ /* 0x000fe20007ffe0ff */
[----:B------:R-:W0:Y:S01]  /*0620*/  LDC.64 R14, c[0x0][0x380] ;  /* 0x0000e000ff0e7b82 */ /* 0x000e220000000a00 */
[----:B------:R-:W-:Y:S01]  /*0630*/  ISETP.GE.U32.OR P2, PT, R28, UR11, P6 ;  /* 0x0000000b1c007c0c */ /* 0x000fe2000b746470 */
[----:B------:R-:W2:Y:S02]  /*0640*/  @!P0 LDG.E R25, desc[UR12][R24.64] ;  /* 0x0000000c18198981 */ /* 0x000ea4000c1e1900 */
[----:B------:R-:W-:-:S04]  /*0650*/  @!P1 IMAD.WIDE.U32 R26, R9, 0x4, R26 ;  /* 0x00000004091a9825 */ /* 0x000fc800078e001a */
[----:B------:R-:W3:Y:S01]  /*0660*/  LDC.64 R16, c[0x0][0x388] ;  /* 0x0000e200ff107b82 */ /* 0x000ee20000000a00 */
[----:B-1----:R-:W-:Y:S01]  /*0670*/  @!P4 IMAD.WIDE.U32 R20, R11, 0x4, R20 ;  /* 0x000000040b14c825 */ /* 0x002fe200078e0014 */
[----:B------:R-:W-:Y:S01]  /*0680*/  @!P4 IADD3 R11, PT, PT, R10, 0x4, RZ ;  /* 0x000000040a0bc810 */ /* 0x000fe20007ffe0ff */
[----:B------:R-:W2:Y:S04]  /*0690*/  @!P0 LDG.E R9, desc[UR12][R22.64] ;  /* 0x0000000c16098981 */ /* 0x000ea8000c1e1900 */
[----:B------:R1:W4:Y:S01]  /*06a0*/  @!P1 LDG.E R24, desc[UR12][R26.64] ;  /* 0x0000000c1a189981 */ /* 0x000322000c1e1900 */
[----:B------:R-:W5:Y:S01]  /*06b0*/  LDC.64 R28, c[0x0][0x380] ;  /* 0x0000e000ff1c7b82 */ /* 0x000f620000000a00 */
[----:B------:R-:W-:Y:S02]  /*06c0*/  ISETP.LT.OR P2, PT, R13, RZ, P2 ;  /* 0x000000ff0d00720c */ /* 0x000fe40001741670 */
[----:B------:R-:W4:Y:S04]  /*06d0*/  @!P4 LDG.E R21, desc[UR12][R20.64] ;  /* 0x0000000c1415c981 */ /* 0x000f28000c1e1900 */
[----:B------:R3:W4:Y:S01]  /*06e0*/  @!P1 LDG.E R23, desc[UR12][R18.64] ;  /* 0x0000000c12179981 */ /* 0x000722000c1e1900 */
[----:B-1----:R-:W1:Y:S01]  /*06f0*/  LDC.64 R26, c[0x0][0x388] ;  /* 0x0000e200ff1a7b82 */ /* 0x002e620000000a00 */
[----:B0-----:R-:W-:Y:S01]  /*0700*/  @!P4 IMAD.WIDE.U32 R14, R11, 0x4, R14 ;  /* 0x000000040b0ec825 */ /* 0x001fe200078e000e */
[----:B------:R-:W-:-:S04]  /*0710*/  IADD3 R11, PT, PT, R12, 0x4, RZ ;  /* 0x000000040c0b7810 */ /* 0x000fc80007ffe0ff */
[----:B------:R0:W4:Y:S01]  /*0720*/  @!P4 LDG.E R22, desc[UR12][R14.64] ;  /* 0x0000000c0e16c981 */ /* 0x000122000c1e1900 */
[----:B------:R-:W-:Y:S01]  /*0730*/  @!P5 VIADD R13, R8, 0x2 ;  /* 0x00000002080dd836 */ /* 0x000fe20000000000 */
[----:B---3--:R-:W3:Y:S01]  /*0740*/  LDC.64 R18, c[0x0][0x380] ;  /* 0x0000e000ff127b82 */ /* 0x008ee20000000a00 */
[----:B------:R-:W-:Y:S02]  /*0750*/  ISETP.GE.U32.OR P3, PT, R11, UR11, P6 ;  /* 0x0000000b0b007c0c */ /* 0x000fe4000b766470 */
[----:B------:R-:W-:Y:S01]  /*0760*/  @!P5 IMAD.WIDE.U32 R16, R13, 0x4, R16 ;  /* 0x000000040d10d825 */ /* 0x000fe200078e0010 */
[----:B0-----:R-:W-:-:S04]  /*0770*/  LOP3.LUT R14, R11, R7, RZ, 0xfc, !PT ;  /* 0x000000070b0e7212 */ /* 0x001fc800078efcff */
[----:B------:R0:W4:Y:S01]  /*0780*/  @!P5 LDG.E R13, desc[UR12][R16.64] ;  /* 0x0000000c100dd981 */ /* 0x000122000c1e1900 */
[----:B------:R-:W-:Y:S02]  /*0790*/  @!P5 IADD3 R11, PT, PT, R10, 0x5, RZ ;  /* 0x000000050a0bd810 */ /* 0x000fe40007ffe0ff */
[----:B------:R-:W-:Y:S02]  /*07a0*/  ISETP.LT.OR P3, PT, R14, RZ, P3 ;  /* 0x000000ff0e00720c */ /* 0x000fe40001f61670 */
[----:B------:R-:W3:Y:S01]  /*07b0*/  LDC.64 R14, c[0x0][0x388] ;  /* 0x0000e200ff0e7b82 */ /* 0x000ee20000000a00 */
[----:B-----5:R-:W-:-:S04]  /*07c0*/  @!P5 IMAD.WIDE.U32 R28, R11, 0x4, R28 ;  /* 0x000000040b1cd825 */ /* 0x020fc800078e001c */
[----:B------:R-:W-:Y:S01]  /*07d0*/  @!P2 VIADD R11, R8, 0x3 ;  /* 0x00000003080ba836 */ /* 0x000fe20000000000 */
[----:B------:R-:W5:Y:S02]  /*07e0*/  @!P5 LDG.E R20, desc[UR12][R28.64] ;  /* 0x0000000c1c14d981 */ /* 0x000f64000c1e1900 */
[----:B0-----:R-:W0:Y:S01]  /*07f0*/  LDC.64 R16, c[0x0][0x380] ;  /* 0x0000e000ff107b82 */ /* 0x001e220000000a00 */
[----:B-1----:R-:W-:-:S05]  /*0800*/  @!P2 IMAD.WIDE.U32 R26, R11, 0x4, R26 ;  /* 0x000000040b1aa825 */ /* 0x002fca00078e001a */
[----:B------:R1:W5:Y:S02]  /*0810*/  @!P2 LDG.E R11, desc[UR12][R26.64] ;  /* 0x0000000c1a0ba981 */ /* 0x000364000c1e1900 */
[----:B-1----:R-:W-:-:S05]  /*0820*/  @!P2 IADD3 R27, PT, PT, R10, 0x6, RZ ;  /* 0x000000060a1ba810 */ /* 0x002fca0007ffe0ff */
[----:B---3--:R-:W-:Y:S01]  /*0830*/  @!P2 IMAD.WIDE.U32 R18, R27, 0x4, R18 ;  /* 0x000000041b12a825 */ /* 0x008fe200078e0012 */
[----:B------:R-:W-:-:S05]  /*0840*/  @!P3 IADD3 R27, PT, PT, R8, 0x4, RZ ;  /* 0x00000004081bb810 */ /* 0x000fca0007ffe0ff */
[----:B------:R-:W-:Y:S01]  /*0850*/  @!P3 IMAD.WIDE.U32 R14, R27, 0x4, R14 ;  /* 0x000000041b0eb825 */ /* 0x000fe200078e000e */
[----:B------:R-:W3:Y:S03]  /*0860*/  @!P2 LDG.E R18, desc[UR12][R18.64] ;  /* 0x0000000c1212a981 */ /* 0x000ee6000c1e1900 */
[----:B------:R-:W-:Y:S02]  /*0870*/  @!P3 VIADD R27, R10, 0x7 ;  /* 0x000000070a1bb836 */ /* 0x000fe40000000000 */
[----:B------:R-:W3:Y:S02]  /*0880*/  @!P3 LDG.E R15, desc[UR12][R14.64] ;  /* 0x0000000c0e0fb981 */ /* 0x000ee4000c1e1900 */
[----:B0-----:R-:W-:-:S06]  /*0890*/  @!P3 IMAD.WIDE.U32 R16, R27, 0x4, R16 ;  /* 0x000000041b10b825 */ /* 0x001fcc00078e0010 */
[----:B------:R-:W3:Y:S01]  /*08a0*/  @!P3 LDG.E R16, desc[UR12][R16.64] ;  /* 0x0000000c1010b981 */ /* 0x000ee2000c1e1900 */
[----:B------:R-:W-:-:S04]  /*08b0*/  UIADD3 UR6, UPT, UPT, UR6, 0x8, URZ ;  /* 0x0000000806067890 */ /* 0x000fc8000fffe0ff */
[----:B------:R-:W-:Y:S01]  /*08c0*/  UISETP.NE.AND UP1, UPT, UR6, URZ, UPT ;  /* 0x000000ff0600728c */ /* 0x000fe2000bf25270 */
[----:B------:R-:W-:Y:S01]  /*08d0*/  IADD3 R12, PT, PT, R12, 0x8, RZ ;  /* 0x000000080c0c7810 */ /* 0x000fe20007ffe0ff */
[----:B------:R-:W-:Y:S01]  /*08e0*/  VIADD R8, R8, 0x8 ;  /* 0x0000000808087836 */ /* 0x000fe20000000000 */
[----:B------:R-:W-:Y:S01]  /*08f0*/  IADD3 R10, PT, PT, R10, 0x8, RZ ;  /* 0x000000080a0a7810 */ /* 0x000fe20007ffe0ff */
[----:B--2---:R-:W-:-:S04]  /*0900*/  @!P0 FFMA R2, R25, R9, R2 ;  /* 0x0000000919028223 */ /* 0x004fc80000000002 */
[----:B----4-:R-:W-:-:S04]  /*0910*/  @!P1 FFMA R2, R23, R24, R2 ;  /* 0x0000001817029223 */ /* 0x010fc80000000002 */
[----:B------:R-:W-:-:S04]  /*0920*/  @!P4 FFMA R2, R21, R22, R2 ;  /* 0x000000161502c223 */ /* 0x000fc80000000002 */
[----:B-----5:R-:W-:-:S04]  /*0930*/  @!P5 FFMA R2, R13, R20, R2 ;  /* 0x000000140d02d223 */ /* 0x020fc80000000002 */
[----:B---3--:R-:W-:-:S04]  /*0940*/  @!P2 FFMA R2, R11, R18, R2 ;  /* 0x000000120b02a223 */ /* 0x008fc80000000002 */
[----:B------:R-:W-:Y:S01]  /*0950*/  @!P3 FFMA R2, R15, R16, R2 ;  /* 0x000000100f02b223 */ /* 0x000fe20000000002 */
[----:B------:R-:W-:Y:S06]  /*0960*/  BRA.U UP1, `(.L_x_57) ;  /* 0xfffffff901547547 */ /* 0x000fec000b83ffff */
[----:B------:R-:W-:-:S07]  /*0970*/  MOV R9, UR10 ;  /* 0x0000000a00097c02 */ /* 0x000fce0008000f00 */
.L_x_56:
[----:B------:R-:W-:-:S09]  /*0980*/  UISETP.NE.AND UP1, UPT, UR9, URZ, UPT ;  /* 0x000000ff0900728c */ /* 0x000fd2000bf25270 */
[----:B------:R-:W-:Y:S05]  /*0990*/  BRA.U !UP1, `(.L_x_58) ;  /* 0x0000000509e87547 */ /* 0x000fea000b800000 */
[----:B------:R-:W-:Y:S02]  /*09a0*/  UIADD3 UR6, UPT, UPT, UR9, -0x1, URZ ;  /* 0xffffffff09067890 */ /* 0x000fe4000fffe0ff */
[----:B------:R-:W-:Y:S02]  /*09b0*/  UISETP.NE.AND UP2, UPT, UR5, URZ, UPT ;  /* 0x000000ff0500728c */ /* 0x000fe4000bf45270 */
[----:B------:R-:W-:-:S09]  /*09c0*/  UISETP.GE.U32.AND UP1, UPT, UR6, 0x3, UPT ;  /* 0x000000030600788c */ /* 0x000fd2000bf26070 */
[----:B------:R-:W-:Y:S05]  /*09d0*/  BRA.U !UP1, `(.L_x_59) ;  /* 0x0000000109f87547 */ /* 0x000fea000b800000 */
[----:B------:R-:W0:Y:S01]  /*09e0*/  LDCU.64 UR14, c[0x0][0x398] ;  /* 0x00007300ff0e77ac */ /* 0x000e220008000a00 */
[----:B------:R-:W-:Y:S01]  /*09f0*/  IADD3 R16, PT, PT, R4, R9, RZ ;  /* 0x0000000904107210 */ /* 0x000fe20007ffe0ff */
[----:B------:R-:W1:Y:S03]  /*0a00*/  LDC.64 R20, c[0x0][0x388] ;  /* 0x0000e200ff147b82 */ /* 0x000e660000000a00 */
[C---:B------:R-:W-:Y:S01]  /*0a10*/  LOP3.LUT R8, R16.reuse, R7, RZ, 0xfc, !PT ;  /* 0x0000000710087212 */ /* 0x040fe200078efcff */
[C---:B------:R-:W-:Y:S01]  /*0a20*/  VIADD R26, R16.reuse, 0x1 ;  /* 0x00000001101a7836 */ /* 0x040fe20000000000 */
[----:B------:R-:W-:-:S03]  /*0a30*/  IADD3 R28, PT, PT, R16, 0x3, RZ ;  /* 0x00000003101c7810 */ /* 0x000fc60007ffe0ff */
[----:B------:R-:W2:Y:S01]  /*0a40*/  LDC.64 R12, c[0x0][0x380] ;  /* 0x0000e000ff0c7b82 */ /* 0x000ea20000000a00 */
[----:B------:R-:W-:Y:S02]  /*0a50*/  LOP3.LUT R10, R26, R7, RZ, 0xfc, !PT ;  /* 0x000000071a0a7212 */ /* 0x000fe400078efcff */
[----:B0-----:R-:W-:-:S05]  /*0a60*/  ISETP.GE.U32.AND P3, PT, R7, UR15, PT ;  /* 0x0000000f07007c0c */ /* 0x001fca000bf66070 */
[----:B------:R-:W0:Y:S01]  /*0a70*/  LDC.64 R14, c[0x0][0x388] ;  /* 0x0000e200ff0e7b82 */ /* 0x000e220000000a00 */
[----:B------:R-:W-:Y:S02]  /*0a80*/  ISETP.GE.U32.OR P0, PT, R26, UR14, P3 ;  /* 0x0000000e1a007c0c */ /* 0x000fe40009f06470 */
[----:B------:R-:W-:Y:S02]  /*0a90*/  ISETP.GE.U32.OR P1, PT, R16, UR14, P3 ;  /* 0x0000000e10007c0c */ /* 0x000fe40009f26470 */
[----:B------:R-:W-:-:S03]  /*0aa0*/  ISETP.LT.OR P0, PT, R10, RZ, P0 ;  /* 0x000000ff0a00720c */ /* 0x000fc60000701670 */
[----:B------:R-:W3:Y:S01]  /*0ab0*/  LDC.64 R24, c[0x0][0x388] ;  /* 0x0000e200ff187b82 */ /* 0x000ee20000000a00 */
[----:B------:R-:W-:Y:S02]  /*0ac0*/  ISETP.LT.OR P1, PT, R8, RZ, P1 ;  /* 0x000000ff0800720c */ /* 0x000fe40000f21670 */
[----:B------:R-:W-:-:S04]  /*0ad0*/  IADD3 R8, PT, PT, R16, 0x2, RZ ;  /* 0x0000000210087810 */ /* 0x000fc80007ffe0ff */
[C---:B------:R-:W-:Y:S02]  /*0ae0*/  ISETP.GE.U32.OR P2, PT, R8.reuse, UR14, P3 ;  /* 0x0000000e08007c0c */ /* 0x040fe40009f46470 */
[-C--:B------:R-:W-:Y:S02]  /*0af0*/  LOP3.LUT R11, R8, R7.reuse, RZ, 0xfc, !PT ;  /* 0x00000007080b7212 */ /* 0x080fe400078efcff */
[C---:B------:R-:W-:Y:S01]  /*0b00*/  ISETP.GE.U32.OR P3, PT, R28.reuse, UR14, P3 ;  /* 0x0000000e1c007c0c */ /* 0x040fe20009f66470 */
[----:B------:R-:W4:Y:S01]  /*0b10*/  @!P0 LDC R10, c[0x0][0x3a0] ;  /* 0x0000e800ff0a8b82 */ /* 0x000f220000000800 */
[----:B------:R-:W-:Y:S01]  /*0b20*/  ISETP.LT.OR P2, PT, R11, RZ, P2 ;  /* 0x000000ff0b00720c */ /* 0x000fe20001741670 */
[----:B------:R-:W-:Y:S01]  /*0b30*/  @!P1 IMAD R19, R7, UR14, R16 ;  /* 0x0000000e07139c24 */ /* 0x000fe2000f8e0210 */
[----:B------:R-:W-:-:S03]  /*0b40*/  LOP3.LUT R11, R28, R7, RZ, 0xfc, !PT ;  /* 0x000000071c0b7212 */ /* 0x000fc600078efcff */
[----:B--2---:R-:W-:Y:S01]  /*0b50*/  @!P1 IMAD.WIDE.U32 R12, R19, 0x4, R12 ;  /* 0x00000004130c9825 */ /* 0x004fe200078e000c */
[----:B------:R-:W-:Y:S01]  /*0b60*/  ISETP.LT.OR P3, PT, R11, RZ, P3 ;  /* 0x000000ff0b00720c */ /* 0x000fe20001f61670 */
[----:B------:R-:W2:Y:S02]  /*0b70*/  @!P1 LDC R18, c[0x0][0x3a0] ;  /* 0x0000e800ff129b82 */ /* 0x000ea40000000800 */
[----:B------:R-:W-:Y:S02]  /*0b80*/  @!P0 IMAD R26, R7, UR14, R26 ;  /* 0x0000000e071a8c24 */ /* 0x000fe4000f8e021a */
[----:B------:R5:W3:Y:S04]  /*0b90*/  @!P1 LDG.E R12, desc[UR12][R12.64] ;  /* 0x0000000c0c0c9981 */ /* 0x000ae8000c1e1900 */
[----:B------:R-:W5:Y:S01]  /*0ba0*/  @!P2 LDC R27, c[0x0][0x3a0] ;  /* 0x0000e800ff1bab82 */ /* 0x000f620000000800 */
[----:B----4-:R-:W-:-:S07]  /*0bb0*/  @!P0 IMAD R23, R10, UR8, R9 ;  /* 0x000000080a178c24 */ /* 0x010fce000f8e0209 */
[----:B------:R-:W4:Y:S01]  /*0bc0*/  @!P3 LDC R29, c[0x0][0x3a0] ;  /* 0x0000e800ff1dbb82 */ /* 0x000f220000000800 */
[----:B------:R-:W-:Y:S02]  /*0bd0*/  @!P0 VIADD R23, R23, 0x1 ;  /* 0x0000000117178836 */ /* 0x000fe40000000000 */
[----:B--2---:R-:W-:-:S05]  /*0be0*/  @!P1 IMAD R17, R18, UR8, R9 ;  /* 0x0000000812119c24 */ /* 0x004fca000f8e0209 */
[----:B------:R-:W2:Y:S01]  /*0bf0*/  LDC.64 R10, c[0x0][0x380] ;  /* 0x0000e000ff0a7b82 */ /* 0x000ea20000000a00 */
[----:B0-----:R-:W-:-:S04]  /*0c00*/  @!P0 IMAD.WIDE.U32 R14, R23, 0x4, R14 ;  /* 0x00000004170e8825 */ /* 0x001fc800078e000e */
[----:B-1----:R-:W-:Y:S02]  /*0c10*/  @!P1 IMAD.WIDE.U32 R20, R17, 0x4, R20 ;  /* 0x0000000411149825 */ /* 0x002fe400078e0014 */
[----:B------:R-:W3:Y:S01]  /*0c20*/  @!P0 LDG.E R15, desc[UR12][R14.64] ;  /* 0x0000000c0e0f8981 */ /* 0x000ee2000c1e1900 */
[----:B------:R-:W0:Y:S01]  /*0c30*/  LDC.64 R16, c[0x0][0x388] ;  /* 0x0000e200ff107b82 */ /* 0x000e220000000a00 */
[----:B-----5:R-:W-:Y:S02]  /*0c40*/  @!P2 IMAD R27, R27, UR8, R9 ;  /* 0x000000081b1bac24 */ /* 0x020fe4000f8e0209 */
[----:B------:R-:W5:Y:S05]  /*0c50*/  @!P1 LDG.E R21, desc[UR12][R20.64] ;  /* 0x0000000c14159981 */ /* 0x000f6a000c1e1900 */
[----:B------:R-:W1:Y:S08]  /*0c60*/  LDC.64 R18, c[0x0][0x380] ;  /* 0x0000e000ff127b82 */ /* 0x000e700000000a00 */
[----:B------:R-:W3:Y:S01]  /*0c70*/  LDC.64 R22, c[0x0][0x380] ;  /* 0x0000e000ff167b82 */ /* 0x000ee20000000a00 */
[----:B--2---:R-:W-:Y:S01]  /*0c80*/  @!P0 IMAD.WIDE.U32 R10, R26, 0x4, R10 ;  /* 0x000000041a0a8825 */ /* 0x004fe200078e000a */
[----:B------:R-:W-:-:S03]  /*0c90*/  @!P2 IADD3 R27, PT, PT, R27, 0x2, RZ ;  /* 0x000000021b1ba810 */ /* 0x000fc60007ffe0ff */
[----:B----4-:R-:W-:Y:S02]  /*0ca0*/  @!P3 IMAD R26, R29, UR8, R9 ;  /* 0x000000081d1abc24 */ /* 0x010fe4000f8e0209 */
[----:B------:R-:W-:Y:S01]  /*0cb0*/  @!P2 IMAD R29, R7, UR14, R8 ;  /* 0x0000000e071dac24 */ /* 0x000fe2000f8e0208 */
[----:B------:R-:W2:Y:S01]  /*0cc0*/  @!P0 LDG.E R10, desc[UR12][R10.64] ;  /* 0x0000000c0a0a8981 */ /* 0x000ea2000c1e1900 */
[----:B0-----:R-:W-:Y:S01]  /*0cd0*/  @!P2 IMAD.WIDE.U32 R16, R27, 0x4, R16 ;  /* 0x000000041b10a825 */ /* 0x001fe200078e0010 */
[----:B------:R-:W-:-:S03]  /*0ce0*/  @!P3 IADD3 R13, PT, PT, R26, 0x3, RZ ;  /* 0x000000031a0db810 */ /* 0x000fc60007ffe0ff */
[----:B------:R-:W-:Y:S02]  /*0cf0*/  @!P3 IMAD R27, R7, UR14, R28 ;  /* 0x0000000e071bbc24 */ /* 0x000fe4000f8e021c */
[----:B-1----:R-:W-:Y:S01]  /*0d00*/  @!P2 IMAD.WIDE.U32 R18, R29, 0x4, R18 ;  /* 0x000000041d12a825 */ /* 0x002fe200078e0012 */
[----:B------:R-:W4:Y:S03]  /*0d10*/  @!P2 LDG.E R17, desc[UR12][R16.64] ;  /* 0x0000000c1011a981 */ /* 0x000f26000c1e1900 */
[----:B---3--:R-:W-:Y:S02]  /*0d20*/  @!P3 IMAD.WIDE.U32 R24, R13, 0x4, R24 ;  /* 0x000000040d18b825 */ /* 0x008fe400078e0018 */
[----:B------:R-:W4:Y:S02]  /*0d30*/  @!P2 LDG.E R18, desc[UR12][R18.64] ;  /* 0x0000000c1212a981 */ /* 0x000f24000c1e1900 */
[----:B------:R-:W-:-:S02]  /*0d40*/  @!P3 IMAD.WIDE.U32 R22, R27, 0x4, R22 ;  /* 0x000000041b16b825 */ /* 0x000fc400078e0016 */
[----:B------:R-:W3:Y:S04]  /*0d50*/  @!P3 LDG.E R25, desc[UR12][R24.64] ;  /* 0x0000000c1819b981 */ /* 0x000ee8000c1e1900 */
[----:B------:R-:W3:Y:S01]  /*0d60*/  @!P3 LDG.E R22, desc[UR12][R22.64] ;  /* 0x0000000c1616b981 */ /* 0x000ee2000c1e1900 */
[----:B------:R-:W-:Y:S02]  /*0d70*/  VIADD R9, R9, 0x4 ;  /* 0x0000000409097836 */ /* 0x000fe40000000000 */
[----:B-----5:R-:W-:-:S04]  /*0d80*/  @!P1 FFMA R2, R21, R12, R2 ;  /* 0x0000000c15029223 */ /* 0x020fc80000000002 */
[----:B--2---:R-:W-:-:S04]  /*0d90*/  @!P0 FFMA R2, R15, R10, R2 ;  /* 0x0000000a0f028223 */ /* 0x004fc80000000002 */
[----:B----4-:R-:W-:-:S04]  /*0da0*/  @!P2 FFMA R2, R17, R18, R2 ;  /* 0x000000121102a223 */ /* 0x010fc80000000002 */
[----:B---3--:R-:W-:-:S07]  /*0db0*/  @!P3 FFMA R2, R25, R22, R2 ;  /* 0x000000161902b223 */ /* 0x008fce0000000002 */
.L_x_59:
[----:B------:R-:W-:Y:S05]  /*0dc0*/  BRA.U !UP2, `(.L_x_58) ;  /* 0x000000010adc7547 */ /* 0x000fea000b800000 */
[----:B------:R-:W0:Y:S01]  /*0dd0*/  LDC R8, c[0x0][0x3a0] ;  /* 0x0000e800ff087b82 */ /* 0x000e220000000800 */
[----:B------:R-:W-:Y:S01]  /*0de0*/  UISETP.NE.AND UP1, UPT, UR5, 0x1, UPT ;  /* 0x000000010500788c */ /* 0x000fe2000bf25270 */
[----:B0-----:R-:W-:-:S08]  /*0df0*/  LOP3.LUT P2, RZ, R8, 0x1, RZ, 0xc0, !PT ;  /* 0x0000000108ff7812 */ /* 0x001fd0000784c0ff */
[----:B------:R-:W-:Y:S05]  /*0e00*/  BRA.U !UP1, `(.L_x_60) ;  /* 0x0000000109807547 */ /* 0x000fea000b800000 */
[----:B------:R-:W0:Y:S01]  /*0e10*/  LDCU.64 UR14, c[0x0][0x398] ;  /* 0x00007300ff0e77ac */ /* 0x000e220008000a00 */
[----:B------:R-:W-:Y:S01]  /*0e20*/  IADD3 R20, PT, PT, R4, R9, RZ ;  /* 0x0000000904147210 */ /* 0x000fe20007ffe0ff */
[----:B------:R-:W1:Y:S03]  /*0e30*/  LDC.64 R16, c[0x0][0x388] ;  /* 0x0000e200ff107b82 */ /* 0x000e660000000a00 */
[C---:B------:R-:W-:Y:S02]  /*0e40*/  IADD3 R18, PT, PT, R20.reuse, 0x1, RZ ;  /* 0x0000000114127810 */ /* 0x040fe40007ffe0ff */
[-C--:B------:R-:W-:Y:S02]  /*0e50*/  LOP3.LUT R10, R20, R7.reuse, RZ, 0xfc, !PT ;  /* 0x00000007140a7212 */ /* 0x080fe400078efcff */
[----:B------:R-:W-:Y:S01]  /*0e60*/  LOP3.LUT R11, R18, R7, RZ, 0xfc, !PT ;  /* 0x00000007120b7212 */ /* 0x000fe200078efcff */
[----:B------:R-:W2:Y:S01]  /*0e70*/  LDC.64 R14, c[0x0][0x380] ;  /* 0x0000e000ff0e7b82 */ /* 0x000ea20000000a00 */
[----:B0-----:R-:W-:-:S07]  /*0e80*/  ISETP.GE.U32.AND P1, PT, R7, UR15, PT ;  /* 0x0000000f07007c0c */ /* 0x001fce000bf26070 */
[----:B------:R-:W0:Y:S01]  /*0e90*/  LDC.64 R12, c[0x0][0x388] ;  /* 0x0000e200ff0c7b82 */ /* 0x000e220000000a00 */
[----:B------:R-:W-:Y:S02]  /*0ea0*/  ISETP.GE.U32.OR P0, PT, R20, UR14, P1 ;  /* 0x0000000e14007c0c */ /* 0x000fe40008f06470 */
[----:B------:R-:W-:Y:S02]  /*0eb0*/  ISETP.GE.U32.OR P1, PT, R18, UR14, P1 ;  /* 0x0000000e12007c0c */ /* 0x000fe40008f26470 */
[----:B------:R-:W-:Y:S02]  /*0ec0*/  ISETP.LT.OR P0, PT, R10, RZ, P0 ;  /* 0x000000ff0a00720c */ /* 0x000fe40000701670 */
[----:B------:R-:W-:Y:S02]  /*0ed0*/  ISETP.LT.OR P1, PT, R11, RZ, P1 ;  /* 0x000000ff0b00720c */ /* 0x000fe40000f21670 */
[----:B------:R-:W3:Y:S09]  /*0ee0*/  LDC.64 R10, c[0x0][0x380] ;  /* 0x0000e000ff0a7b82 */ /* 0x000ef20000000a00 */
[----:B------:R-:W4:Y:S01]  /*0ef0*/  @!P0 LDC R22, c[0x0][0x3a0] ;  /* 0x0000e800ff168b82 */ /* 0x000f220000000800 */
[----:B------:R-:W-:-:S04]  /*0f00*/  @!P0 IMAD R19, R7, UR14, R20 ;  /* 0x0000000e07138c24 */ /* 0x000fc8000f8e0214 */
[----:B--2---:R-:W-:-:S03]  /*0f10*/  @!P0 IMAD.WIDE.U32 R14, R19, 0x4, R14 ;  /* 0x00000004130e8825 */ /* 0x004fc600078e000e */
[----:B------:R-:W2:Y:S03]  /*0f20*/  @!P1 LDC R24, c[0x0][0x3a0] ;  /* 0x0000e800ff189b82 */ /* 0x000ea60000000800 */
[----:B------:R-:W5:Y:S01]  /*0f30*/  @!P0 LDG.E R15, desc[UR12][R14.64] ;  /* 0x0000000c0e0f8981 */ /* 0x000f62000c1e1900 */
[----:B----4-:R-:W-:-:S04]  /*0f40*/  @!P0 IMAD R21, R22, UR8, R9 ;  /* 0x0000000816158c24 */ /* 0x010fc8000f8e0209 */
[----:B-1----:R-:W-:-:S04]  /*0f50*/  @!P0 IMAD.WIDE.U32 R16, R21, 0x4, R16 ;  /* 0x0000000415108825 */ /* 0x002fc800078e0010 */
[----:B--2---:R-:W-:Y:S02]  /*0f60*/  @!P1 IMAD R24, R24, UR8, R9 ;  /* 0x0000000818189c24 */ /* 0x004fe4000f8e0209 */
[----:B------:R-:W-:Y:S01]  /*0f70*/  @!P1 IMAD R21, R7, UR14, R18 ;  /* 0x0000000e07159c24 */ /* 0x000fe2000f8e0212 */
[----:B------:R-:W5:Y:S01]  /*0f80*/  @!P0 LDG.E R17, desc[UR12][R16.64] ;  /* 0x0000000c10118981 */ /* 0x000f62000c1e1900 */
[----:B------:R-:W-:Y:S02]  /*0f90*/  @!P1 VIADD R23, R24, 0x1 ;  /* 0x0000000118179836 */ /* 0x000fe40000000000 */
[----:B---3--:R-:W-:-:S04]  /*0fa0*/  @!P1 IMAD.WIDE.U32 R10, R21, 0x4, R10 ;  /* 0x00000004150a9825 */ /* 0x008fc800078e000a */
[----:B0-----:R-:W-:Y:S02]  /*0fb0*/  @!P1 IMAD.WIDE.U32 R12, R23, 0x4, R12 ;  /* 0x00000004170c9825 */ /* 0x001fe400078e000c */
[----:B------:R-:W2:Y:S04]  /*0fc0*/  @!P1 LDG.E R11, desc[UR12][R10.64] ;  /* 0x0000000c0a0b9981 */ /* 0x000ea8000c1e1900 */
[----:B------:R-:W2:Y:S01]  /*0fd0*/  @!P1 LDG.E R13, desc[UR12][R12.64] ;  /* 0x0000000c0c0d9981 */ /* 0x000ea2000c1e1900 */
[----:B------:R-:W-:Y:S01]  /*0fe0*/  IADD3 R9, PT, PT, R9, 0x2, RZ ;  /* 0x0000000209097810 */ /* 0x000fe20007ffe0ff */
[----:B-----5:R-:W-:-:S04]  /*0ff0*/  @!P0 FFMA R2, R17, R15, R2 ;  /* 0x0000000f11028223 */ /* 0x020fc80000000002 */
[----:B--2---:R-:W-:-:S07]  /*1000*/  @!P1 FFMA R2, R13, R11, R2 ;  /* 0x0000000b0d029223 */ /* 0x004fce0000000002 */
.L_x_60:
[----:B------:R-:W-:Y:S05]  /*1010*/  @!P2 BRA `(.L_x_58) ;  /* 0x000000000048a947 */ /* 0x000fea0003800000 */
[----:B------:R-:W0:Y:S01]  /*1020*/  LDCU.64 UR14, c[0x0][0x398] ;  /* 0x00007300ff0e77ac */ /* 0x000e220008000a00 */
[----:B------:R-:W-:Y:S01]  /*1030*/  IADD3 R14, PT, PT, R4, R9, RZ ;  /* 0x00000009040e7210 */ /* 0x000fe20007ffe0ff */
[----:B------:R-:W-:Y:S03]  /*1040*/  BSSY.RECONVERGENT B0, `(.L_x_58) ;  /* 0x000000f000007945 */ /* 0x000fe60003800200 */
[----:B------:R-:W-:Y:S02]  /*1050*/  LOP3.LUT R10, R14, R7, RZ, 0xfc, !PT ;  /* 0x000000070e0a7212 */ /* 0x000fe400078efcff */
[----:B0-----:R-:W-:-:S04]  /*1060*/  ISETP.GE.U32.AND P0, PT, R7, UR15, PT ;  /* 0x0000000f07007c0c */ /* 0x001fc8000bf06070 */
[----:B------:R-:W-:-:S04]  /*1070*/  ISETP.GE.U32.OR P0, PT, R14, UR14, P0 ;  /* 0x0000000e0e007c0c */ /* 0x000fc80008706470 */
[----:B------:R-:W-:-:S13]  /*1080*/  ISETP.LT.OR P0, PT, R10, RZ, P0 ;  /* 0x000000ff0a00720c */ /* 0x000fda0000701670 */
[----:B------:R-:W-:Y:S05]  /*1090*/  @P0 BRA `(.L_x_61) ;  /* 0x0000000000240947 */ /* 0x000fea0003800000 */
[----:B------:R-:W0:Y:S01]  /*10a0*/  LDC.64 R12, c[0x0][0x388] ;  /* 0x0000e200ff0c7b82 */ /* 0x000e220000000a00 */
[----:B------:R-:W-:Y:S02]  /*10b0*/  IMAD R9, R8, UR8, R9 ;  /* 0x0000000808097c24 */ /* 0x000fe4000f8e0209 */
[----:B------:R-:W-:-:S05]  /*10c0*/  IMAD R7, R7, UR14, R14 ;  /* 0x0000000e07077c24 */ /* 0x000fca000f8e020e */
[----:B------:R-:W1:Y:S01]  /*10d0*/  LDC.64 R10, c[0x0][0x380] ;  /* 0x0000e000ff0a7b82 */ /* 0x000e620000000a00 */
[----:B0-----:R-:W-:-:S06]  /*10e0*/  IMAD.WIDE.U32 R8, R9, 0x4, R12 ;  /* 0x0000000409087825 */ /* 0x001fcc00078e000c */
[----:B------:R-:W2:Y:S01]  /*10f0*/  LDG.E R9, desc[UR12][R8.64] ;  /* 0x0000000c08097981 */ /* 0x000ea2000c1e1900 */
[----:B-1----:R-:W-:-:S06]  /*1100*/  IMAD.WIDE.U32 R10, R7, 0x4, R10 ;  /* 0x00000004070a7825 */ /* 0x002fcc00078e000a */
[----:B------:R-:W2:Y:S02]  /*1110*/  LDG.E R10, desc[UR12][R10.64] ;  /* 0x0000000c0a0a7981 */ /* 0x000ea4000c1e1900 */
[----:B--2---:R-:W-:-:S07]  /*1120*/  FFMA R2, R9, R10, R2 ;  /* 0x0000000a09027223 */ /* 0x004fce0000000002 */
.L_x_61:
[----:B------:R-:W-:Y:S05]  /*1130*/  BSYNC.RECONVERGENT B0 ;  /* 0x0000000000007941 */ /* 0x000fea0003800200 */
.L_x_58:
[----:B------:R-:W-:Y:S05]  /*1140*/  BRA.U UP0, `(.L_x_62) ;  /* 0xfffffff1001c7547 */ /* 0x000fea000b83ffff */
.L_x_55:
[----:B------:R-:W0:Y:S01]  /*1150*/  LDC.64 R4, c[0x0][0x390] ;  /* 0x0000e400ff047b82 */ /* 0x000e220000000a00 */
[----:B------:R-:W1:Y:S02]  /*1160*/  LDCU UR6, c[0x0][0x398] ;  /* 0x00007300ff0677ac */ /* 0x000e640008000800 */
[----:B-1----:R-:W-:-:S04]  /*1170*/  IMAD R3, R0, UR6, R3 ;  /* 0x0000000600037c24 */ /* 0x002fc8000f8e0203 */
[----:B0-----:R-:W-:-:S05]  /*1180*/  IMAD.WIDE.U32 R4, R3, 0x4, R4 ;  /* 0x0000000403047825 */ /* 0x001fca00078e0004 */
[----:B------:R-:W-:Y:S01]  /*1190*/  STG.E desc[UR12][R4.64], R2 ;  /* 0x0000000204007986 */ /* 0x000fe2000c10190c */
[----:B------:R-:W-:Y:S05]  /*11a0*/  EXIT ;  /* 0x000000000000794d */ /* 0x000fea0003800000 */
.L_x_63:
        /* <DEDUP_REMOVED lines=13> */
.L_x_67:


//--------------------- .nv.shared._Z28convolution_gpu_shared_inputPfPKfS_jjjj --------------------------
	.section	.nv.shared._Z28convolution_gpu_shared_inputPfPKfS_jjjj,"aw",@nobits
	.sectionflags	@""
	.align	16
	.zero		1024


//--------------------- .nv.shared.reserved.0     --------------------------
	.section	.nv.shared.reserved.0,"aw",@nobits
	.weak		__nv_reservedSMEM_offset_0_alias
	.size		__nv_reservedSMEM_offset_0_alias, 0, 64
	.other		__nv_reservedSMEM_offset_0_alias,@"STO_CUDA_RESERVED_SHARED STV_DEFAULT"
__nv_reservedSMEM_offset_0_alias:
	.zero		0
	.zero		64


//--------------------- .nv.shared._Z29convolution_gpu_shared_filterPfPKfS_jjjj --------------------------
	.section	.nv.shared._Z29convolution_gpu_shared_filterPfPKfS_jjjj,"aw",@nobits
	.sectionflags	@""
	.align	16
	.zero		1024


//--------------------- .nv.shared._Z21convolution_gpu_no_ifPfPKfS_jjjj --------------------------
	.section	.nv.shared._Z21convolution_gpu_no_ifPfPKfS_jjjj,"aw",@nobits
	.sectionflags	@""
	.align	16
	.zero		1024


//--------------------- .nv.shared._Z21convolution_gpu_basicPfPKfS_jjjj --------------------------
	.section	.nv.shared._Z21convolution_gpu_basicPfPKfS_jjjj,"aw",@nobits
	.sectionflags	@""
	.align	16
	.zero		1024


//--------------------- .nv.constant0._Z28convolution_gpu_shared_inputPfPKfS_jjjj --------------------------
	.section	.nv.constant0._Z28convolution_gpu_shared_inputPfPKfS_jjjj,"a",@progbits
	.sectionflags	@""
	.align	4
.nv.constant0._Z28convolution_gpu_shared_inputPfPKfS_jjjj:
	.zero		936


//--------------------- .nv.constant0._Z29convolution_gpu_shared_filterPfPKfS_jjjj --------------------------
	.section	.nv.constant0._Z29convolution_gpu_shared_filterPfPKfS_jjjj,"a",@progbits
	.sectionflags	@""
	.align	4
.nv.constant0._Z29convolution_gpu_shared_filterPfPKfS_jjjj:
	.zero		936


//--------------------- .nv.constant0._Z21convolution_gpu_no_ifPfPKfS_jjjj --------------------------
	.section	.nv.constant0._Z21convolution_gpu_no_ifPfPKfS_jjjj,"a",@progbits
	.sectionflags	@""
	.align	4
.nv.constant0._Z21convolution_gpu_no_ifPfPKfS_jjjj:
	.zero		936


//--------------------- .nv.constant0._Z21convolution_gpu_basicPfPKfS_jjjj --------------------------
	.section	.nv.constant0._Z21convolution_gpu_basicPfPKfS_jjjj,"a",@progbits
	.sectionflags	@""
	.align	4
.nv.constant0._Z21convolution_gpu_basicPfPKfS_jjjj:
	.zero		936


//--------------------- SYMBOLS --------------------------

	.type		.nv.reservedSmem.offset0,@object
	.size		.nv.reservedSmem.offset0,0x4
	.type		.nv.reservedSmem.cap,@object
	.size		.nv.reservedSmem.cap,0x4
